	.target	sm_90a

	.elftype	@"ET_EXEC"


//--------------------- .note.nv.tkinfo           --------------------------
	.section	.note.nv.tkinfo,"",@"SHT_NOTE"
	.sectionflags	@"SHF_NOTE_NV_TKINFO"
	.tkinfo
        /*0018*/ 	.word	0x00000002
        /*0030*/ 	.string	""
        /*0030*/ 	.string	"ptxas"
        /*0030*/ 	.string	"Cuda compilation tools, release 13.0, V13.0.88"
        /*0030*/ 	.string	"Build cuda_13.0.r13.0/compiler.36424714_0"
        /*0030*/ 	.string	"-arch sm_90a -m 64 "



//--------------------- .note.nv.cuinfo           --------------------------
	.section	.note.nv.cuinfo,"",@"SHT_NOTE"
	.sectionflags	@"SHF_NOTE_NV_CUINFO"
        /*0018*/ 	.short	0x0002
        /*001a*/ 	.short	0x005a
        /*001c*/ 	.short	0x0082
	.zero		2


//--------------------- .nv.info                  --------------------------
	.section	.nv.info,"",@"SHT_CUDA_INFO"
	.align	4


	//----- nvinfo : EIATTR_REGCOUNT
	.align		4
        /*0000*/ 	.byte	0x04, 0x2f
        /*0002*/ 	.short	(.L_15 - .L_14)
	.align		4
.L_14:
        /*0004*/ 	.word	index@(_ZN7cutlass13device_kernelINS_4gemm6kernel13GemmUniversalIN4cute5tupleIJiiiiEEENS1_10collective13CollectiveMmaINS1_34MainloopSm90TmaGmmaWarpSpecializedILi2ENS5_IJNS4_1CILi2EEENSA_ILi1EEESC_EEENS1_35KernelTmaWarpSpecializedCooperativeEEENS5_IJNSA_ILi128EEENSA_ILi256EEESG_EEENS_10bfloat16_tENS5_IJlSC_lEEESJ_SK_NS4_8TiledMMAINS4_8MMA_AtomIJNS4_4SM904GMMA28MMA_64x256x16_F32BF16BF16_SSILNSO_5MajorE0ELSQ_0ELNSO_7ScaleInE1ELSR_1EEEEEENS4_6LayoutISD_NS5_IJSC_NSA_ILi0EEESV_EEEEENS5_IJNS4_10UnderscoreESY_SY_EEEEENS4_13SM90_TMA_LOADENS4_14ComposedLayoutINS4_7SwizzleILi3ELi4ELi3EEENS4_18smem_ptr_flag_bitsILi16EEENSU_INS5_IJNSA_ILi8EEENSA_ILi64EEEEEENS5_IJS18_SC_EEEEEEEvNS4_8identityENS4_23SM90_TMA_LOAD_MULTICASTES1C_vS1D_EENS_8epilogue10collective6detail29Sm90TmaWarpSpecializedAdapterINS1H_15DefaultEpilogueISJ_SK_SK_NS1G_6thread17LinearCombinationISJ_Li1EffLNS1L_9ScaleType4KindE0ELNS_15FloatRoundStyleE2ESJ_EENS1_15EpilogueDefaultEEEEEvvEEEEvNT_6ParamsE)
        /*0008*/ 	.word	0x000000a8


	//----- nvinfo : EIATTR_FRAME_SIZE
	.align		4
.L_15:
        /*000c*/ 	.byte	0x04, 0x11
        /*000e*/ 	.short	(.L_17 - .L_16)
	.align		4
.L_16:
        /*0010*/ 	.word	index@(_ZN7cutlass13device_kernelINS_4gemm6kernel13GemmUniversalIN4cute5tupleIJiiiiEEENS1_10collective13CollectiveMmaINS1_34MainloopSm90TmaGmmaWarpSpecializedILi2ENS5_IJNS4_1CILi2EEENSA_ILi1EEESC_EEENS1_35KernelTmaWarpSpecializedCooperativeEEENS5_IJNSA_ILi128EEENSA_ILi256EEESG_EEENS_10bfloat16_tENS5_IJlSC_lEEESJ_SK_NS4_8TiledMMAINS4_8MMA_AtomIJNS4_4SM904GMMA28MMA_64x256x16_F32BF16BF16_SSILNSO_5MajorE0ELSQ_0ELNSO_7ScaleInE1ELSR_1EEEEEENS4_6LayoutISD_NS5_IJSC_NSA_ILi0EEESV_EEEEENS5_IJNS4_10UnderscoreESY_SY_EEEEENS4_13SM90_TMA_LOADENS4_14ComposedLayoutINS4_7SwizzleILi3ELi4ELi3EEENS4_18smem_ptr_flag_bitsILi16EEENSU_INS5_IJNSA_ILi8EEENSA_ILi64EEEEEENS5_IJS18_SC_EEEEEEEvNS4_8identityENS4_23SM90_TMA_LOAD_MULTICASTES1C_vS1D_EENS_8epilogue10collective6detail29Sm90TmaWarpSpecializedAdapterINS1H_15DefaultEpilogueISJ_SK_SK_NS1G_6thread17LinearCombinationISJ_Li1EffLNS1L_9ScaleType4KindE0ELNS_15FloatRoundStyleE2ESJ_EENS1_15EpilogueDefaultEEEEEvvEEEEvNT_6ParamsE)
        /*0014*/ 	.word	0x00000000


	//----- nvinfo : EIATTR_MIN_STACK_SIZE
	.align		4
.L_17:
        /*0018*/ 	.byte	0x04, 0x12
        /*001a*/ 	.short	(.L_19 - .L_18)
	.align		4
.L_18:
        /*001c*/ 	.word	index@(_ZN7cutlass13device_kernelINS_4gemm6kernel13GemmUniversalIN4cute5tupleIJiiiiEEENS1_10collective13CollectiveMmaINS1_34MainloopSm90TmaGmmaWarpSpecializedILi2ENS5_IJNS4_1CILi2EEENSA_ILi1EEESC_EEENS1_35KernelTmaWarpSpecializedCooperativeEEENS5_IJNSA_ILi128EEENSA_ILi256EEESG_EEENS_10bfloat16_tENS5_IJlSC_lEEESJ_SK_NS4_8TiledMMAINS4_8MMA_AtomIJNS4_4SM904GMMA28MMA_64x256x16_F32BF16BF16_SSILNSO_5MajorE0ELSQ_0ELNSO_7ScaleInE1ELSR_1EEEEEENS4_6LayoutISD_NS5_IJSC_NSA_ILi0EEESV_EEEEENS5_IJNS4_10UnderscoreESY_SY_EEEEENS4_13SM90_TMA_LOADENS4_14ComposedLayoutINS4_7SwizzleILi3ELi4ELi3EEENS4_18smem_ptr_flag_bitsILi16EEENSU_INS5_IJNSA_ILi8EEENSA_ILi64EEEEEENS5_IJS18_SC_EEEEEEEvNS4_8identityENS4_23SM90_TMA_LOAD_MULTICASTES1C_vS1D_EENS_8epilogue10collective6detail29Sm90TmaWarpSpecializedAdapterINS1H_15DefaultEpilogueISJ_SK_SK_NS1G_6thread17LinearCombinationISJ_Li1EffLNS1L_9ScaleType4KindE0ELNS_15FloatRoundStyleE2ESJ_EENS1_15EpilogueDefaultEEEEEvvEEEEvNT_6ParamsE)
        /*0020*/ 	.word	0x00000000
.L_19:


//--------------------- .nv.compat                --------------------------
	.section	.nv.compat,"",@"SHT_CUDA_COMPAT_INFO"
	.align	4
        /*0000*/ 	.byte	0x02, 0x09, 0x01, 0x00, 0x02, 0x02, 0x04, 0x00, 0x02, 0x05, 0x05, 0x00, 0x03, 0x07, 0x01, 0x01
        /*0010*/ 	.byte	0x02, 0x03, 0x01, 0x00, 0x02, 0x06, 0x01, 0x00, 0x04, 0x0b, 0x08, 0x00, 0x00, 0x00, 0x00, 0x00
        /*0020*/ 	.byte	0x00, 0x00, 0x00, 0x00


//--------------------- .nv.info._ZN7cutlass13device_kernelINS_4gemm6kernel13GemmUniversalIN4cute5tupleIJiiiiEEENS1_10collective13CollectiveMmaINS1_34MainloopSm90TmaGmmaWarpSpecializedILi2ENS5_IJNS4_1CILi2EEENSA_ILi1EEESC_EEENS1_35KernelTmaWarpSpecializedCooperativeEEENS5_IJNSA_ILi128EEENSA_ILi256EEESG_EEENS_10bfloat16_tENS5_IJlSC_lEEESJ_SK_NS4_8TiledMMAINS4_8MMA_AtomIJNS4_4SM904GMMA28MMA_64x256x16_F32BF16BF16_SSILNSO_5MajorE0ELSQ_0ELNSO_7ScaleInE1ELSR_1EEEEEENS4_6LayoutISD_NS5_IJSC_NSA_ILi0EEESV_EEEEENS5_IJNS4_10UnderscoreESY_SY_EEEEENS4_13SM90_TMA_LOADENS4_14ComposedLayoutINS4_7SwizzleILi3ELi4ELi3EEENS4_18smem_ptr_flag_bitsILi16EEENSU_INS5_IJNSA_ILi8EEENSA_ILi64EEEEEENS5_IJS18_SC_EEEEEEEvNS4_8identityENS4_23SM90_TMA_LOAD_MULTICASTES1C_vS1D_EENS_8epilogue10collective6detail29Sm90TmaWarpSpecializedAdapterINS1H_15DefaultEpilogueISJ_SK_SK_NS1G_6thread17LinearCombinationISJ_Li1EffLNS1L_9ScaleType4KindE0ELNS_15FloatRoundStyleE2ESJ_EENS1_15EpilogueDefaultEEEEEvvEEEEvNT_6ParamsE --------------------------
	.section	.nv.info._ZN7cutlass13device_kernelINS_4gemm6kernel13GemmUniversalIN4cute5tupleIJiiiiEEENS1_10collective13CollectiveMmaINS1_34MainloopSm90TmaGmmaWarpSpecializedILi2ENS5_IJNS4_1CILi2EEENSA_ILi1EEESC_EEENS1_35KernelTmaWarpSpecializedCooperativeEEENS5_IJNSA_ILi128EEENSA_ILi256EEESG_EEENS_10bfloat16_tENS5_IJlSC_lEEESJ_SK_NS4_8TiledMMAINS4_8MMA_AtomIJNS4_4SM904GMMA28MMA_64x256x16_F32BF16BF16_SSILNSO_5MajorE0ELSQ_0ELNSO_7ScaleInE1ELSR_1EEEEEENS4_6LayoutISD_NS5_IJSC_NSA_ILi0EEESV_EEEEENS5_IJNS4_10UnderscoreESY_SY_EEEEENS4_13SM90_TMA_LOADENS4_14ComposedLayoutINS4_7SwizzleILi3ELi4ELi3EEENS4_18smem_ptr_flag_bitsILi16EEENSU_INS5_IJNSA_ILi8EEENSA_ILi64EEEEEENS5_IJS18_SC_EEEEEEEvNS4_8identityENS4_23SM90_TMA_LOAD_MULTICASTES1C_vS1D_EENS_8epilogue10collective6detail29Sm90TmaWarpSpecializedAdapterINS1H_15DefaultEpilogueISJ_SK_SK_NS1G_6thread17LinearCombinationISJ_Li1EffLNS1L_9ScaleType4KindE0ELNS_15FloatRoundStyleE2ESJ_EENS1_15EpilogueDefaultEEEEEvvEEEEvNT_6ParamsE,"",@"SHT_CUDA_INFO"
	.sectionflags	@""
	.align	4


	//----- nvinfo : EIATTR_CUDA_API_VERSION
	.align		4
        /*0000*/ 	.byte	0x04, 0x37
        /*0002*/ 	.short	(.L_21 - .L_20)
.L_20:
        /*0004*/ 	.word	0x00000082


	//----- nvinfo : EIATTR_KPARAM_INFO
	.align		4
.L_21:
        /*0008*/ 	.byte	0x04, 0x17
        /*000a*/ 	.short	(.L_23 - .L_22)
.L_22:
        /*000c*/ 	.word	0x00000000
        /*0010*/ 	.short	0x0000
        /*0012*/ 	.short	0x0070
        /*0014*/ 	.byte	0x00, 0xf0, 0x01, 0x10


	//----- nvinfo : EIATTR_SPARSE_MMA_MASK
	.align		4
.L_23:
        /*0018*/ 	.byte	0x03, 0x50
        /*001a*/ 	.short	0x0000


	//----- nvinfo : EIATTR_MAXREG_COUNT
	.align		4
        /*001c*/ 	.byte	0x03, 0x1b
        /*001e*/ 	.short	0x00a8


	//----- nvinfo : EIATTR_NUM_BARRIERS
	.align		4
        /*0020*/ 	.byte	0x02, 0x4c
        /*0022*/ 	.byte	0x01
	.zero		1


	//----- nvinfo : EIATTR_EXTERNS
	.align		4
        /*0024*/ 	.byte	0x04, 0x0f
        /*0026*/ 	.short	(.L_25 - .L_24)


	//   ....[0]....
	.align		4
.L_24:
        /*0028*/ 	.word	index@(__assertfail)


	//----- nvinfo : EIATTR_MERCURY_ISA_VERSION
	.align		4
.L_25:
        /*002c*/ 	.byte	0x03, 0x5f
        /*002e*/ 	.short	0x0101


	//----- nvinfo : EIATTR_INT_WARP_WIDE_INSTR_OFFSETS
	.align		4
        /*0030*/ 	.byte	0x04, 0x31
        /*0032*/ 	.short	(.L_27 - .L_26)


	//   ....[0]....
.L_26:
        /*0034*/ 	.word	0x00000440


	//   ....[1]....
        /*0038*/ 	.word	0x00000470


	//   ....[2]....
        /*003c*/ 	.word	0x00000630


	//   ....[3]....
        /*0040*/ 	.word	0x000020f0


	//----- nvinfo : EIATTR_COOP_GROUP_MASK_REGIDS
	.align		4
.L_27:
        /*0044*/ 	.byte	0x04, 0x29
        /*0046*/ 	.short	(.L_29 - .L_28)


	//   ....[0]....
.L_28:
        /*0048*/ 	.word	0xffffffff


	//   ....[1]....
        /*004c*/ 	.word	0xffffffff


	//   ....[2]....
        /*0050*/ 	.word	0xffffffff


	//   ....[3]....
        /*0054*/ 	.word	0xffffffff


	//   ....[4]....
        /*0058*/ 	.word	0xffffffff


	//   ....[5]....
        /*005c*/ 	.word	0xffffffff


	//----- nvinfo : EIATTR_COOP_GROUP_INSTR_OFFSETS
	.align		4
.L_29:
        /*0060*/ 	.byte	0x04, 0x28
        /*0062*/ 	.short	(.L_31 - .L_30)


	//   ....[0]....
.L_30:
        /*0064*/ 	.word	0x00000060


	//   ....[1]....
        /*0068*/ 	.word	0x00000070


	//   ....[2]....
        /*006c*/ 	.word	0x00000130


	//   ....[3]....
        /*0070*/ 	.word	0x00000290


	//   ....[4]....
        /*0074*/ 	.word	0x000007b0


	//   ....[5]....
        /*0078*/ 	.word	0x00001200


	//----- nvinfo : EIATTR_REG_RECONFIG
	.align		4
.L_31:
        /*007c*/ 	.byte	0x01, 0x54
	.zero		2


	//----- nvinfo : EIATTR_SYSCALL_OFFSETS
	.align		4
        /*0080*/ 	.byte	0x04, 0x46
        /*0082*/ 	.short	(.L_33 - .L_32)


	//   ....[0]....
.L_32:
        /*0084*/ 	.word	0x000013c0


	//----- nvinfo : EIATTR_MBARRIER_INSTR_OFFSETS
	.align		4
.L_33:
        /*0088*/ 	.byte	0x04, 0x39
        /*008a*/ 	.short	(.L_35 - .L_34)


	//   ....[0]....
.L_34:
        /*008c*/ 	.word	0x00000230
        /*0090*/ 	.word	0x000000ff
        /*0094*/ 	.word	0x00000000
        /*0098*/ 	.short	0x0100
        /*009a*/ 	.byte	0x08
	.zero		1


	//   ....[1]....
        /*009c*/ 	.word	0x00000240
        /*00a0*/ 	.word	0x000000ff
        /*00a4*/ 	.word	0x00000010
        /*00a8*/ 	.short	0x0100
        /*00aa*/ 	.byte	0x08
	.zero		1


	//   ....[2]....
        /*00ac*/ 	.word	0x00000250
        /*00b0*/ 	.word	0x000000ff
        /*00b4*/ 	.word	0x00000008
        /*00b8*/ 	.short	0x0100
        /*00ba*/ 	.byte	0x08
	.zero		1


	//   ....[3]....
        /*00bc*/ 	.word	0x00000260
        /*00c0*/ 	.word	0x000000ff
        /*00c4*/ 	.word	0x00000018
        /*00c8*/ 	.short	0x0100
        /*00ca*/ 	.byte	0x08
	.zero		1


	//   ....[4]....
        /*00cc*/ 	.word	0x000006b0
        /*00d0*/ 	.word	0x000000ff
        /*00d4*/ 	.word	0x00000030
        /*00d8*/ 	.short	0x0100
        /*00da*/ 	.byte	0x06
	.zero		1


	//   ....[5]....
        /*00dc*/ 	.word	0x00000740
        /*00e0*/ 	.word	0x000000ff
        /*00e4*/ 	.word	0x00000038
        /*00e8*/ 	.short	0x0100
        /*00ea*/ 	.byte	0x06
	.zero		1


	//   ....[6]....
        /*00ec*/ 	.word	0x00001480
        /*00f0*/ 	.word	0x00000003
        /*00f4*/ 	.word	0x00000000
        /*00f8*/ 	.short	0x010a
        /*00fa*/ 	.byte	0x3f
	.zero		1


	//   ....[7]....
        /*00fc*/ 	.word	0x000014c0
        /*0100*/ 	.word	0x00000003
        /*0104*/ 	.word	0x00000000
        /*0108*/ 	.short	0x010a
        /*010a*/ 	.byte	0x3f
	.zero		1


	//   ....[8]....
        /*010c*/ 	.word	0x00001ac0
        /*0110*/ 	.word	0x00000005
        /*0114*/ 	.word	0x00000000
        /*0118*/ 	.short	0x010a
        /*011a*/ 	.byte	0x3f
	.zero		1


	//   ....[9]....
        /*011c*/ 	.word	0x00001b00
        /*0120*/ 	.word	0x00000005
        /*0124*/ 	.word	0x00000000
        /*0128*/ 	.short	0x010a
        /*012a*/ 	.byte	0x3f
	.zero		1


	//   ....[10]....
        /*012c*/ 	.word	0x00001f90
        /*0130*/ 	.word	0x00000005
        /*0134*/ 	.word	0x00000000
        /*0138*/ 	.short	0x0101
        /*013a*/ 	.byte	0x3f
	.zero		1


	//   ....[11]....
        /*013c*/ 	.word	0x00002170
        /*0140*/ 	.word	0x00000003
        /*0144*/ 	.word	0x00000000
        /*0148*/ 	.short	0x0101
        /*014a*/ 	.byte	0x3f
	.zero		1


	//   ....[12]....
        /*014c*/ 	.word	0x0000af60
        /*0150*/ 	.word	0x00000017
        /*0154*/ 	.word	0x00000010
        /*0158*/ 	.short	0x010a
        /*015a*/ 	.byte	0x3f
	.zero		1


	//   ....[13]....
        /*015c*/ 	.word	0x0000b3f0
        /*0160*/ 	.word	0x00000005
        /*0164*/ 	.word	0x00000038
        /*0168*/ 	.short	0x0101
        /*016a*/ 	.byte	0x3f
	.zero		1


	//   ....[14]....
        /*016c*/ 	.word	0x0000bb10
        /*0170*/ 	.word	0x00000007
        /*0174*/ 	.word	0x00000000
        /*0178*/ 	.short	0x010a
        /*017a*/ 	.byte	0x3f
	.zero		1


	//   ....[15]....
        /*017c*/ 	.word	0x0000bb90
        /*0180*/ 	.word	0x00000003
        /*0184*/ 	.word	0x00000000
        /*0188*/ 	.short	0x010a
        /*018a*/ 	.byte	0x3f
	.zero		1


	//   ....[16]....
        /*018c*/ 	.word	0x0000bbf0
        /*0190*/ 	.word	0x00000003
        /*0194*/ 	.word	0x00000000
        /*0198*/ 	.short	0x010a
        /*019a*/ 	.byte	0x3f
	.zero		1


	//   ....[17]....
        /*019c*/ 	.word	0x0000bc40
        /*01a0*/ 	.word	0x00000005
        /*01a4*/ 	.word	0x00000000
        /*01a8*/ 	.short	0x010a
        /*01aa*/ 	.byte	0x3f
	.zero		1


	//   ....[18]....
        /*01ac*/ 	.word	0x0000bd10
        /*01b0*/ 	.word	0x00000017
        /*01b4*/ 	.word	0x00000010
        /*01b8*/ 	.short	0x010a
        /*01ba*/ 	.byte	0x3f
	.zero		1


	//   ....[19]....
        /*01bc*/ 	.word	0x0000bde0
        /*01c0*/ 	.word	0x00000007
        /*01c4*/ 	.word	0x00000000
        /*01c8*/ 	.short	0x010a
        /*01ca*/ 	.byte	0x3f
	.zero		1


	//----- nvinfo : EIATTR_NUM_MBARRIERS
	.align		4
.L_35:
        /*01cc*/ 	.byte	0x03, 0x38
        /*01ce*/ 	.short	0x0006


	//----- nvinfo : EIATTR_EXIT_INSTR_OFFSETS
	.align		4
        /*01d0*/ 	.byte	0x04, 0x1c
        /*01d2*/ 	.short	(.L_37 - .L_36)


	//   ....[0]....
.L_36:
        /*01d4*/ 	.word	0x00000910


	//   ....[1]....
        /*01d8*/ 	.word	0x00001130


	//   ....[2]....
        /*01dc*/ 	.word	0x0000a680


	//   ....[3]....
        /*01e0*/ 	.word	0x0000abe0


	//   ....[4]....
        /*01e4*/ 	.word	0x0000bbe0


	//----- nvinfo : EIATTR_MAX_THREADS
	.align		4
.L_37:
        /*01e8*/ 	.byte	0x04, 0x05
        /*01ea*/ 	.short	(.L_39 - .L_38)
.L_38:
        /*01ec*/ 	.word	0x00000180
        /*01f0*/ 	.word	0x00000001
        /*01f4*/ 	.word	0x00000001


	//----- nvinfo : EIATTR_CRS_STACK_SIZE
	.align		4
.L_39:
        /*01f8*/ 	.byte	0x04, 0x1e
        /*01fa*/ 	.short	(.L_41 - .L_40)
.L_40:
        /*01fc*/ 	.word	0x00000000


	//----- nvinfo : EIATTR_CBANK_PARAM_SIZE
	.align		4
.L_41:
        /*0200*/ 	.byte	0x03, 0x19
        /*0202*/ 	.short	0x0470


	//----- nvinfo : EIATTR_PARAM_CBANK
	.align		4
        /*0204*/ 	.byte	0x04, 0x0a
        /*0206*/ 	.short	(.L_43 - .L_42)
	.align		4
.L_42:
        /*0208*/ 	.word	index@(.nv.constant0._ZN7cutlass13device_kernelINS_4gemm6kernel13GemmUniversalIN4cute5tupleIJiiiiEEENS1_10collective13CollectiveMmaINS1_34MainloopSm90TmaGmmaWarpSpecializedILi2ENS5_IJNS4_1CILi2EEENSA_ILi1EEESC_EEENS1_35KernelTmaWarpSpecializedCooperativeEEENS5_IJNSA_ILi128EEENSA_ILi256EEESG_EEENS_10bfloat16_tENS5_IJlSC_lEEESJ_SK_NS4_8TiledMMAINS4_8MMA_AtomIJNS4_4SM904GMMA28MMA_64x256x16_F32BF16BF16_SSILNSO_5MajorE0ELSQ_0ELNSO_7ScaleInE1ELSR_1EEEEEENS4_6LayoutISD_NS5_IJSC_NSA_ILi0EEESV_EEEEENS5_IJNS4_10UnderscoreESY_SY_EEEEENS4_13SM90_TMA_LOADENS4_14ComposedLayoutINS4_7SwizzleILi3ELi4ELi3EEENS4_18smem_ptr_flag_bitsILi16EEENSU_INS5_IJNSA_ILi8EEENSA_ILi64EEEEEENS5_IJS18_SC_EEEEEEEvNS4_8identityENS4_23SM90_TMA_LOAD_MULTICASTES1C_vS1D_EENS_8epilogue10collective6detail29Sm90TmaWarpSpecializedAdapterINS1H_15DefaultEpilogueISJ_SK_SK_NS1G_6thread17LinearCombinationISJ_Li1EffLNS1L_9ScaleType4KindE0ELNS_15FloatRoundStyleE2ESJ_EENS1_15EpilogueDefaultEEEEEvvEEEEvNT_6ParamsE)
        /*020c*/ 	.short	0x0210
        /*020e*/ 	.short	0x0470


	//----- nvinfo : EIATTR_SW_WAR
	.align		4
.L_43:
        /*0210*/ 	.byte	0x04, 0x36
        /*0212*/ 	.short	(.L_45 - .L_44)
.L_44:
        /*0214*/ 	.word	0x00000008
.L_45:


//--------------------- .nv.callgraph             --------------------------
	.section	.nv.callgraph,"",@"SHT_CUDA_CALLGRAPH"
	.align	4
	.sectionentsize	8
	.align		4
        /*0000*/ 	.word	0x00000000
	.align		4
        /*0004*/ 	.word	0xffffffff
	.align		4
        /*0008*/ 	.word	index@(_ZN7cutlass13device_kernelINS_4gemm6kernel13GemmUniversalIN4cute5tupleIJiiiiEEENS1_10collective13CollectiveMmaINS1_34MainloopSm90TmaGmmaWarpSpecializedILi2ENS5_IJNS4_1CILi2EEENSA_ILi1EEESC_EEENS1_35KernelTmaWarpSpecializedCooperativeEEENS5_IJNSA_ILi128EEENSA_ILi256EEESG_EEENS_10bfloat16_tENS5_IJlSC_lEEESJ_SK_NS4_8TiledMMAINS4_8MMA_AtomIJNS4_4SM904GMMA28MMA_64x256x16_F32BF16BF16_SSILNSO_5MajorE0ELSQ_0ELNSO_7ScaleInE1ELSR_1EEEEEENS4_6LayoutISD_NS5_IJSC_NSA_ILi0EEESV_EEEEENS5_IJNS4_10UnderscoreESY_SY_EEEEENS4_13SM90_TMA_LOADENS4_14ComposedLayoutINS4_7SwizzleILi3ELi4ELi3EEENS4_18smem_ptr_flag_bitsILi16EEENSU_INS5_IJNSA_ILi8EEENSA_ILi64EEEEEENS5_IJS18_SC_EEEEEEEvNS4_8identityENS4_23SM90_TMA_LOAD_MULTICASTES1C_vS1D_EENS_8epilogue10collective6detail29Sm90TmaWarpSpecializedAdapterINS1H_15DefaultEpilogueISJ_SK_SK_NS1G_6thread17LinearCombinationISJ_Li1EffLNS1L_9ScaleType4KindE0ELNS_15FloatRoundStyleE2ESJ_EENS1_15EpilogueDefaultEEEEEvvEEEEvNT_6ParamsE)
	.align		4
        /*000c*/ 	.word	index@(__assertfail)
	.align		4
        /*0010*/ 	.word	0x00000000
	.align		4
        /*0014*/ 	.word	0xfffffffe
	.align		4
        /*0018*/ 	.word	0x00000000
	.align		4
        /*001c*/ 	.word	0xfffffffd
	.align		4
        /*0020*/ 	.word	0x00000000
	.align		4
        /*0024*/ 	.word	0xfffffffc


//--------------------- .nv.constant4             --------------------------
	.section	.nv.constant4,"a",@progbits
	.align	8
	.align		8
.nv.constant4:
        /*0000*/ 	.dword	__assertfail
	.align		8
        /*0008*/ 	.dword	__unnamed_1
	.align		8
        /*0010*/ 	.dword	_ZN40_INTERNAL_343f816b_4_k_cu_bdb5cd52_156634cuda3std3__45__cpo5beginE
	.align		8
        /*0018*/ 	.dword	_ZN40_INTERNAL_343f816b_4_k_cu_bdb5cd52_156634cuda3std3__45__cpo3endE
	.align		8
        /*0020*/ 	.dword	_ZN40_INTERNAL_343f816b_4_k_cu_bdb5cd52_156634cuda3std3__45__cpo6cbeginE
	.align		8
        /*0028*/ 	.dword	_ZN40_INTERNAL_343f816b_4_k_cu_bdb5cd52_156634cuda3std3__45__cpo4cendE
	.align		8
        /*0030*/ 	.dword	_ZN40_INTERNAL_343f816b_4_k_cu_bdb5cd52_156634cuda3std3__442_GLOBAL__N__343f816b_4_k_cu_bdb5cd52_156636ignoreE
	.align		8
        /*0038*/ 	.dword	_ZN40_INTERNAL_343f816b_4_k_cu_bdb5cd52_156634cuda3std3__419piecewise_constructE
	.align		8
        /*0040*/ 	.dword	_ZN40_INTERNAL_343f816b_4_k_cu_bdb5cd52_156634cuda3std3__48in_placeE
	.align		8
        /*0048*/ 	.dword	_ZN40_INTERNAL_343f816b_4_k_cu_bdb5cd52_156634cuda3std6ranges3__45__cpo4swapE
	.align		8
        /*0050*/ 	.dword	_ZN40_INTERNAL_343f816b_4_k_cu_bdb5cd52_156634cuda3std6ranges3__45__cpo9iter_moveE
	.align		8
        /*0058*/ 	.dword	_ZN40_INTERNAL_343f816b_4_k_cu_bdb5cd52_156634cute7productE
	.align		8
        /*0060*/ 	.dword	_ZN40_INTERNAL_343f816b_4_k_cu_bdb5cd52_156634cute1_E
	.align		8
        /*0068*/ 	.dword	$str$22
	.align		8
        /*0070*/ 	.dword	$str$23


//--------------------- .text._ZN7cutlass13device_kernelINS_4gemm6kernel13GemmUniversalIN4cute5tupleIJiiiiEEENS1_10collective13CollectiveMmaINS1_34MainloopSm90TmaGmmaWarpSpecializedILi2ENS5_IJNS4_1CILi2EEENSA_ILi1EEESC_EEENS1_35KernelTmaWarpSpecializedCooperativeEEENS5_IJNSA_ILi128EEENSA_ILi256EEESG_EEENS_10bfloat16_tENS5_IJlSC_lEEESJ_SK_NS4_8TiledMMAINS4_8MMA_AtomIJNS4_4SM904GMMA28MMA_64x256x16_F32BF16BF16_SSILNSO_5MajorE0ELSQ_0ELNSO_7ScaleInE1ELSR_1EEEEEENS4_6LayoutISD_NS5_IJSC_NSA_ILi0EEESV_EEEEENS5_IJNS4_10UnderscoreESY_SY_EEEEENS4_13SM90_TMA_LOADENS4_14ComposedLayoutINS4_7SwizzleILi3ELi4ELi3EEENS4_18smem_ptr_flag_bitsILi16EEENSU_INS5_IJNSA_ILi8EEENSA_ILi64EEEEEENS5_IJS18_SC_EEEEEEEvNS4_8identityENS4_23SM90_TMA_LOAD_MULTICASTES1C_vS1D_EENS_8epilogue10collective6detail29Sm90TmaWarpSpecializedAdapterINS1H_15DefaultEpilogueISJ_SK_SK_NS1G_6thread17LinearCombinationISJ_Li1EffLNS1L_9ScaleType4KindE0ELNS_15FloatRoundStyleE2ESJ_EENS1_15EpilogueDefaultEEEEEvvEEEEvNT_6ParamsE --------------------------
	.section	.text._ZN7cutlass13device_kernelINS_4gemm6kernel13GemmUniversalIN4cute5tupleIJiiiiEEENS1_10collective13CollectiveMmaINS1_34MainloopSm90TmaGmmaWarpSpecializedILi2ENS5_IJNS4_1CILi2EEENSA_ILi1EEESC_EEENS1_35KernelTmaWarpSpecializedCooperativeEEENS5_IJNSA_ILi128EEENSA_ILi256EEESG_EEENS_10bfloat16_tENS5_IJlSC_lEEESJ_SK_NS4_8TiledMMAINS4_8MMA_AtomIJNS4_4SM904GMMA28MMA_64x256x16_F32BF16BF16_SSILNSO_5MajorE0ELSQ_0ELNSO_7ScaleInE1ELSR_1EEEEEENS4_6LayoutISD_NS5_IJSC_NSA_ILi0EEESV_EEEEENS5_IJNS4_10UnderscoreESY_SY_EEEEENS4_13SM90_TMA_LOADENS4_14ComposedLayoutINS4_7SwizzleILi3ELi4ELi3EEENS4_18smem_ptr_flag_bitsILi16EEENSU_INS5_IJNSA_ILi8EEENSA_ILi64EEEEEENS5_IJS18_SC_EEEEEEEvNS4_8identityENS4_23SM90_TMA_LOAD_MULTICASTES1C_vS1D_EENS_8epilogue10collective6detail29Sm90TmaWarpSpecializedAdapterINS1H_15DefaultEpilogueISJ_SK_SK_NS1G_6thread17LinearCombinationISJ_Li1EffLNS1L_9ScaleType4KindE0ELNS_15FloatRoundStyleE2ESJ_EENS1_15EpilogueDefaultEEEEEvvEEEEvNT_6ParamsE,"ax",@progbits
	.align	128
.text._ZN7cutlass13device_kernelINS_4gemm6kernel13GemmUniversalIN4cute5tupleIJiiiiEEENS1_10collective13CollectiveMmaINS1_34MainloopSm90TmaGmmaWarpSpecializedILi2ENS5_IJNS4_1CILi2EEENSA_ILi1EEESC_EEENS1_35KernelTmaWarpSpecializedCooperativeEEENS5_IJNSA_ILi128EEENSA_ILi256EEESG_EEENS_10bfloat16_tENS5_IJlSC_lEEESJ_SK_NS4_8TiledMMAINS4_8MMA_AtomIJNS4_4SM904GMMA28MMA_64x256x16_F32BF16BF16_SSILNSO_5MajorE0ELSQ_0ELNSO_7ScaleInE1ELSR_1EEEEEENS4_6LayoutISD_NS5_IJSC_NSA_ILi0EEESV_EEEEENS5_IJNS4_10UnderscoreESY_SY_EEEEENS4_13SM90_TMA_LOADENS4_14ComposedLayoutINS4_7SwizzleILi3ELi4ELi3EEENS4_18smem_ptr_flag_bitsILi16EEENSU_INS5_IJNSA_ILi8EEENSA_ILi64EEEEEENS5_IJS18_SC_EEEEEEEvNS4_8identityENS4_23SM90_TMA_LOAD_MULTICASTES1C_vS1D_EENS_8epilogue10collective6detail29Sm90TmaWarpSpecializedAdapterINS1H_15DefaultEpilogueISJ_SK_SK_NS1G_6thread17LinearCombinationISJ_Li1EffLNS1L_9ScaleType4KindE0ELNS_15FloatRoundStyleE2ESJ_EENS1_15EpilogueDefaultEEEEEvvEEEEvNT_6ParamsE:
        .type           _ZN7cutlass13device_kernelINS_4gemm6kernel13GemmUniversalIN4cute5tupleIJiiiiEEENS1_10collective13CollectiveMmaINS1_34MainloopSm90TmaGmmaWarpSpecializedILi2ENS5_IJNS4_1CILi2EEENSA_ILi1EEESC_EEENS1_35KernelTmaWarpSpecializedCooperativeEEENS5_IJNSA_ILi128EEENSA_ILi256EEESG_EEENS_10bfloat16_tENS5_IJlSC_lEEESJ_SK_NS4_8TiledMMAINS4_8MMA_AtomIJNS4_4SM904GMMA28MMA_64x256x16_F32BF16BF16_SSILNSO_5MajorE0ELSQ_0ELNSO_7ScaleInE1ELSR_1EEEEEENS4_6LayoutISD_NS5_IJSC_NSA_ILi0EEESV_EEEEENS5_IJNS4_10UnderscoreESY_SY_EEEEENS4_13SM90_TMA_LOADENS4_14ComposedLayoutINS4_7SwizzleILi3ELi4ELi3EEENS4_18smem_ptr_flag_bitsILi16EEENSU_INS5_IJNSA_ILi8EEENSA_ILi64EEEEEENS5_IJS18_SC_EEEEEEEvNS4_8identityENS4_23SM90_TMA_LOAD_MULTICASTES1C_vS1D_EENS_8epilogue10collective6detail29Sm90TmaWarpSpecializedAdapterINS1H_15DefaultEpilogueISJ_SK_SK_NS1G_6thread17LinearCombinationISJ_Li1EffLNS1L_9ScaleType4KindE0ELNS_15FloatRoundStyleE2ESJ_EENS1_15EpilogueDefaultEEEEEvvEEEEvNT_6ParamsE,@function
        .size           _ZN7cutlass13device_kernelINS_4gemm6kernel13GemmUniversalIN4cute5tupleIJiiiiEEENS1_10collective13CollectiveMmaINS1_34MainloopSm90TmaGmmaWarpSpecializedILi2ENS5_IJNS4_1CILi2EEENSA_ILi1EEESC_EEENS1_35KernelTmaWarpSpecializedCooperativeEEENS5_IJNSA_ILi128EEENSA_ILi256EEESG_EEENS_10bfloat16_tENS5_IJlSC_lEEESJ_SK_NS4_8TiledMMAINS4_8MMA_AtomIJNS4_4SM904GMMA28MMA_64x256x16_F32BF16BF16_SSILNSO_5MajorE0ELSQ_0ELNSO_7ScaleInE1ELSR_1EEEEEENS4_6LayoutISD_NS5_IJSC_NSA_ILi0EEESV_EEEEENS5_IJNS4_10UnderscoreESY_SY_EEEEENS4_13SM90_TMA_LOADENS4_14ComposedLayoutINS4_7SwizzleILi3ELi4ELi3EEENS4_18smem_ptr_flag_bitsILi16EEENSU_INS5_IJNSA_ILi8EEENSA_ILi64EEEEEENS5_IJS18_SC_EEEEEEEvNS4_8identityENS4_23SM90_TMA_LOAD_MULTICASTES1C_vS1D_EENS_8epilogue10collective6detail29Sm90TmaWarpSpecializedAdapterINS1H_15DefaultEpilogueISJ_SK_SK_NS1G_6thread17LinearCombinationISJ_Li1EffLNS1L_9ScaleType4KindE0ELNS_15FloatRoundStyleE2ESJ_EENS1_15EpilogueDefaultEEEEEvvEEEEvNT_6ParamsE,(.L_x_321 - _ZN7cutlass13device_kernelINS_4gemm6kernel13GemmUniversalIN4cute5tupleIJiiiiEEENS1_10collective13CollectiveMmaINS1_34MainloopSm90TmaGmmaWarpSpecializedILi2ENS5_IJNS4_1CILi2EEENSA_ILi1EEESC_EEENS1_35KernelTmaWarpSpecializedCooperativeEEENS5_IJNSA_ILi128EEENSA_ILi256EEESG_EEENS_10bfloat16_tENS5_IJlSC_lEEESJ_SK_NS4_8TiledMMAINS4_8MMA_AtomIJNS4_4SM904GMMA28MMA_64x256x16_F32BF16BF16_SSILNSO_5MajorE0ELSQ_0ELNSO_7ScaleInE1ELSR_1EEEEEENS4_6LayoutISD_NS5_IJSC_NSA_ILi0EEESV_EEEEENS5_IJNS4_10UnderscoreESY_SY_EEEEENS4_13SM90_TMA_LOADENS4_14ComposedLayoutINS4_7SwizzleILi3ELi4ELi3EEENS4_18smem_ptr_flag_bitsILi16EEENSU_INS5_IJNSA_ILi8EEENSA_ILi64EEEEEENS5_IJS18_SC_EEEEEEEvNS4_8identityENS4_23SM90_TMA_LOAD_MULTICASTES1C_vS1D_EENS_8epilogue10collective6detail29Sm90TmaWarpSpecializedAdapterINS1H_15DefaultEpilogueISJ_SK_SK_NS1G_6thread17LinearCombinationISJ_Li1EffLNS1L_9ScaleType4KindE0ELNS_15FloatRoundStyleE2ESJ_EENS1_15EpilogueDefaultEEEEEvvEEEEvNT_6ParamsE)
        .other          _ZN7cutlass13device_kernelINS_4gemm6kernel13GemmUniversalIN4cute5tupleIJiiiiEEENS1_10collective13CollectiveMmaINS1_34MainloopSm90TmaGmmaWarpSpecializedILi2ENS5_IJNS4_1CILi2EEENSA_ILi1EEESC_EEENS1_35KernelTmaWarpSpecializedCooperativeEEENS5_IJNSA_ILi128EEENSA_ILi256EEESG_EEENS_10bfloat16_tENS5_IJlSC_lEEESJ_SK_NS4_8TiledMMAINS4_8MMA_AtomIJNS4_4SM904GMMA28MMA_64x256x16_F32BF16BF16_SSILNSO_5MajorE0ELSQ_0ELNSO_7ScaleInE1ELSR_1EEEEEENS4_6LayoutISD_NS5_IJSC_NSA_ILi0EEESV_EEEEENS5_IJNS4_10UnderscoreESY_SY_EEEEENS4_13SM90_TMA_LOADENS4_14ComposedLayoutINS4_7SwizzleILi3ELi4ELi3EEENS4_18smem_ptr_flag_bitsILi16EEENSU_INS5_IJNSA_ILi8EEENSA_ILi64EEEEEENS5_IJS18_SC_EEEEEEEvNS4_8identityENS4_23SM90_TMA_LOAD_MULTICASTES1C_vS1D_EENS_8epilogue10collective6detail29Sm90TmaWarpSpecializedAdapterINS1H_15DefaultEpilogueISJ_SK_SK_NS1G_6thread17LinearCombinationISJ_Li1EffLNS1L_9ScaleType4KindE0ELNS_15FloatRoundStyleE2ESJ_EENS1_15EpilogueDefaultEEEEEvvEEEEvNT_6ParamsE,@"STO_CUDA_ENTRY STV_DEFAULT"
_ZN7cutlass13device_kernelINS_4gemm6kernel13GemmUniversalIN4cute5tupleIJiiiiEEENS1_10collective13CollectiveMmaINS1_34MainloopSm90TmaGmmaWarpSpecializedILi2ENS5_IJNS4_1CILi2EEENSA_ILi1EEESC_EEENS1_35KernelTmaWarpSpecializedCooperativeEEENS5_IJNSA_ILi128EEENSA_ILi256EEESG_EEENS_10bfloat16_tENS5_IJlSC_lEEESJ_SK_NS4_8TiledMMAINS4_8MMA_AtomIJNS4_4SM904GMMA28MMA_64x256x16_F32BF16BF16_SSILNSO_5MajorE0ELSQ_0ELNSO_7ScaleInE1ELSR_1EEEEEENS4_6LayoutISD_NS5_IJSC_NSA_ILi0EEESV_EEEEENS5_IJNS4_10UnderscoreESY_SY_EEEEENS4_13SM90_TMA_LOADENS4_14ComposedLayoutINS4_7SwizzleILi3ELi4ELi3EEENS4_18smem_ptr_flag_bitsILi16EEENSU_INS5_IJNSA_ILi8EEENSA_ILi64EEEEEENS5_IJS18_SC_EEEEEEEvNS4_8identityENS4_23SM90_TMA_LOAD_MULTICASTES1C_vS1D_EENS_8epilogue10collective6detail29Sm90TmaWarpSpecializedAdapterINS1H_15DefaultEpilogueISJ_SK_SK_NS1G_6thread17LinearCombinationISJ_Li1EffLNS1L_9ScaleType4KindE0ELNS_15FloatRoundStyleE2ESJ_EENS1_15EpilogueDefaultEEEEEvvEEEEvNT_6ParamsE:
[----:B------:R-:W0:Y:S01]  /*0000*/  LDC R1, c[0x0][0x28] ;  /* 0x00000a00ff017b82 */ /* 0x000e220000000800 */
[----:B------:R-:W1:Y:S01]  /*0010*/  S2R R18, SR_TID.X ;  /* 0x0000000000127919 */ /* 0x000e620000002100 */
[----:B------:R-:W-:Y:S01]  /*0020*/  ELECT P0, URZ, PT ;  /* 0x00000000003f782f */ /* 0x000fe20003800000 */
[----:B------:R-:W-:Y:S01]  /*0030*/  BSSY B0, `(.L_x_0) ;  /* 0x000000f000007945 */ /* 0x000fe20003800000 */
[--C-:B-1----:R-:W-:Y:S02]  /*0040*/  SHF.R.U32.HI R0, RZ, 0x5, R18.reuse ;  /* 0x00000005ff007819 */ /* 0x102fe40000011612 */
[----:B------:R-:W-:-:S03]  /*0050*/  SHF.R.U32.HI R3, RZ, 0x7, R18 ;  /* 0x00000007ff037819 */ /* 0x000fc60000011612 */
[----:B------:R-:W1:Y:S04]  /*0060*/  SHFL.IDX PT, R2, R0, RZ, 0x1f ;  /* 0x00001fff00027589 */ /* 0x000e6800000e0000 */
[----:B------:R2:W3:Y:S01]  /*0070*/  SHFL.IDX PT, R5, R3, RZ, 0x1f ;  /* 0x00001fff03057589 */ /* 0x0004e200000e0000 */
[----:B-1----:R-:W-:-:S13]  /*0080*/  ISETP.NE.OR P0, PT, R2, RZ, !P0 ;  /* 0x000000ff0200720c */ /* 0x002fda0004705670 */
[----:B0-23--:R-:W-:Y:S05]  /*0090*/  @P0 BRA `(.L_x_1) ;  /* 0x0000000000200947 */ /* 0x00dfea0003800000 */
[----:B------:R-:W-:Y:S02]  /*00a0*/  ULDC.64 UR4, c[0x0][0x198] ;  /* 0x0000660000047ab9 */ /* 0x000fe40000000a00 */
[----:B------:R-:W-:Y:S02]  /*00b0*/  UIADD3 UR6, UP0, UR4, 0xf0, URZ ;  /* 0x000000f004067890 */ /* 0x000fe4000ff1e03f */
[----:B------:R-:W-:Y:S02]  /*00c0*/  UIADD3 UR4, UP1, UR4, 0x1f0, URZ ;  /* 0x000001f004047890 */ /* 0x000fe4000ff3e03f */
[----:B------:R-:W-:Y:S02]  /*00d0*/  UIADD3.X UR7, URZ, UR5, URZ, UP0, !UPT ;  /* 0x000000053f077290 */ /* 0x000fe400087fe43f */
[----:B------:R-:W-:-:S07]  /*00e0*/  UIADD3.X UR5, URZ, UR5, URZ, UP1, !UPT ;  /* 0x000000053f057290 */ /* 0x000fce0008ffe43f */
[----:B------:R0:W-:Y:S02]  /*00f0*/  UTMACCTL.PF [UR6] ;  /* 0x00000000060079b9 */ /* 0x0001e40008040000 */
[----:B------:R0:W-:Y:S02]  /*0100*/  UTMACCTL.PF [UR4] ;  /* 0x00000000040079b9 */ /* 0x0001e40008040000 */
[----:B0-----:R-:W-:Y:S01]  /*0110*/  NOP ;  /* 0x0000000000007918 */ /* 0x001fe20000000000 */
.L_x_1:
[----:B------:R-:W-:Y:S05]  /*0120*/  BSYNC B0 ;  /* 0x0000000000007941 */ /* 0x000fea0003800000 */
.L_x_0:
[----:B------:R-:W0:Y:S02]  /*0130*/  SHFL.IDX PT, R3, R0, RZ, 0x1f ;  /* 0x00001fff00037589 */ /* 0x000e2400000e0000 */
[----:B0-----:R-:W-:-:S13]  /*0140*/  ISETP.NE.AND P0, PT, R3, RZ, PT ;  /* 0x000000ff0300720c */ /* 0x001fda0003f05270 */
[----:B------:R-:W-:Y:S05]  /*0150*/  @P0 BRA `(.L_x_2) ;  /* 0x0000000000480947 */ /* 0x000fea0003800000 */
[----:B------:R-:W0:Y:S01]  /*0160*/  S2UR UR8, SR_CgaCtaId ;  /* 0x00000000000879c3 */ /* 0x000e220000008800 */
[----:B------:R-:W-:Y:S01]  /*0170*/  UMOV UR4, 0x400 ;  /* 0x0000040000047882 */ /* 0x000fe20000000000 */
[----:B------:R-:W-:Y:S01]  /*0180*/  UMOV UR5, 0x1 ;  /* 0x0000000100057882 */ /* 0x000fe20000000000 */
[----:B------:R-:W-:Y:S01]  /*0190*/  UMOV UR6, 0x4 ;  /* 0x0000000400067882 */ /* 0x000fe20000000000 */
[----:B------:R-:W-:Y:S01]  /*01a0*/  ELECT P0, URZ, PT ;  /* 0x00000000003f782f */ /* 0x000fe20003800000 */
[----:B------:R-:W-:-:S04]  /*01b0*/  UIADD3 UR6, -UR6, 0x100000, URZ ;  /* 0x0010000006067890 */ /* 0x000fc8000fffe13f */
[----:B------:R-:W-:Y:S02]  /*01c0*/  USHF.L.U32 UR7, UR6, 0xb, URZ ;  /* 0x0000000b06077899 */ /* 0x000fe4000800063f */
[----:B------:R-:W-:Y:S02]  /*01d0*/  USHF.L.U32 UR6, UR6, 0x1, URZ ;  /* 0x0000000106067899 */ /* 0x000fe4000800063f */
[----:B0-----:R-:W-:Y:S02]  /*01e0*/  ULEA UR8, UR8, UR4, 0x18 ;  /* 0x0000000408087291 */ /* 0x001fe4000f8ec03f */
[----:B------:R-:W-:-:S04]  /*01f0*/  UIADD3 UR4, -UR5, 0x100000, URZ ;  /* 0x0010000005047890 */ /* 0x000fc8000fffe13f */
[----:B------:R-:W-:Y:S02]  /*0200*/  USHF.L.U32 UR5, UR4, 0xb, URZ ;  /* 0x0000000b04057899 */ /* 0x000fe4000800063f */
[----:B------:R-:W-:Y:S01]  /*0210*/  USHF.L.U32 UR4, UR4, 0x1, URZ ;  /* 0x0000000104047899 */ /* 0x000fe2000800063f */
[----:B------:R-:W0:Y:S11]  /*0220*/  FENCE.VIEW.ASYNC.S ;  /* 0x00000000000073c6 */ /* 0x000e360000000000 */
[----:B0-----:R0:W1:Y:S01]  /*0230*/  SYNCS.EXCH.64 URZ, [UR8], UR4 ;  /* 0x00000004083f75b2 */ /* 0x0010620008000100 */
[----:B------:R0:W2:Y:S01]  /*0240*/  SYNCS.EXCH.64 URZ, [UR8+0x10], UR6 ;  /* 0x00001006083f75b2 */ /* 0x0000a20008000100 */
[----:B------:R0:W3:Y:S01]  /*0250*/  SYNCS.EXCH.64 URZ, [UR8+0x8], UR4 ;  /* 0x00000804083f75b2 */ /* 0x0000e20008000100 */
[----:B------:R0:W4:Y:S01]  /*0260*/  SYNCS.EXCH.64 URZ, [UR8+0x18], UR6 ;  /* 0x00001806083f75b2 */ /* 0x0001220008000100 */
[----:B------:R-:W-:Y:S01]  /*0270*/  NOP ;  /* 0x0000000000007918 */ /* 0x000fe20000000000 */
.L_x_2:
[----:B------:R-:W-:Y:S01]  /*0280*/  SHF.R.S32.HI R7, RZ, 0x1f, R18 ;  /* 0x0000001fff077819 */ /* 0x000fe20000011412 */
[----:B------:R-:W5:Y:S01]  /*0290*/  SHFL.IDX PT, R0, R0, RZ, 0x1f ;  /* 0x00001fff00007589 */ /* 0x000f6200000e0000 */
[----:B0-----:R-:W0:Y:S01]  /*02a0*/  S2UR UR8, SR_CTAID.X ;  /* 0x00000000000879c3 */ /* 0x001e220000002500 */
[----:B------:R-:W-:Y:S02]  /*02b0*/  ELECT P0, URZ, PT ;  /* 0x00000000003f782f */ /* 0x000fe40003800000 */
[----:B------:R-:W-:Y:S01]  /*02c0*/  LEA.HI R7, R7, R18, RZ, 0x7 ;  /* 0x0000001207077211 */ /* 0x000fe200078f38ff */
[----:B------:R-:W1:Y:S01]  /*02d0*/  S2R R4, SR_CTAID.Y ;  /* 0x0000000000047919 */ /* 0x000e620000002600 */
[----:B------:R-:W-:Y:S01]  /*02e0*/  SHF.R.S32.HI R8, RZ, 0x1f, R3 ;  /* 0x0000001fff087819 */ /* 0x000fe20000011403 */
[----:B------:R-:W-:Y:S01]  /*02f0*/  ULDC UR4, c[0x0][0x150] ;  /* 0x0000540000047ab9 */ /* 0x000fe20000000800 */
[----:B------:R-:W-:Y:S01]  /*0300*/  LOP3.LUT R7, R7, 0xffffff80, RZ, 0xc0, !PT ;  /* 0xffffff8007077812 */ /* 0x000fe200078ec0ff */
[----:B------:R-:W-:Y:S01]  /*0310*/  NOP ;  /* 0x0000000000007918 */ /* 0x000fe20000000000 */
[----:B------:R-:W-:Y:S01]  /*0320*/  LEA.HI R8, R8, R3, RZ, 0x2 ;  /* 0x0000000308087211 */ /* 0x000fe200078f10ff */
[----:B------:R-:W2:Y:S01]  /*0330*/  LDC R10, c[0x0][0x144] ;  /* 0x00005100ff0a7b82 */ /* 0x000ea20000000800 */
[----:B------:R-:W-:Y:S01]  /*0340*/  NOP ;  /* 0x0000000000007918 */ /* 0x000fe20000000000 */
[----:B------:R-:W-:Y:S01]  /*0350*/  IMAD.IADD R6, R18, 0x1, -R7 ;  /* 0x0000000112067824 */ /* 0x000fe200078e0a07 */
[----:B------:R-:W-:Y:S01]  /*0360*/  LOP3.LUT R8, R8, 0x3ffffffc, RZ, 0xc0, !PT ;  /* 0x3ffffffc08087812 */ /* 0x000fe200078ec0ff */
[----:B------:R-:W-:Y:S01]  /*0370*/  IMAD.MOV.U32 R22, RZ, RZ, 0x1 ;  /* 0x00000001ff167424 */ /* 0x000fe200078e00ff */
[----:B------:R-:W-:-:S02]  /*0380*/  ISETP.NE.AND P3, PT, R5, RZ, PT ;  /* 0x000000ff0500720c */ /* 0x000fc40003f65270 */
[----:B------:R-:W-:Y:S01]  /*0390*/  SHF.R.S32.HI R7, RZ, 0x1f, R6 ;  /* 0x0000001fff077819 */ /* 0x000fe20000011406 */
[----:B------:R-:W-:Y:S01]  /*03a0*/  IMAD.IADD R8, R3, 0x1, -R8 ;  /* 0x0000000103087824 */ /* 0x000fe200078e0a08 */
[----:B------:R-:W3:Y:S02]  /*03b0*/  LDC R13, c[0x0][0x140] ;  /* 0x00005000ff0d7b82 */ /* 0x000ee40000000800 */
[----:B------:R-:W-:Y:S02]  /*03c0*/  LEA.HI R7, R7, R6, RZ, 0x3 ;  /* 0x0000000607077211 */ /* 0x000fe400078f18ff */
[----:B-----5:R-:W-:Y:S02]  /*03d0*/  ISETP.NE.OR P0, PT, R0, RZ, !P0 ;  /* 0x000000ff0000720c */ /* 0x020fe40004705670 */
[--C-:B------:R-:W-:Y:S02]  /*03e0*/  SHF.R.S32.HI R0, RZ, 0x3, R7.reuse ;  /* 0x00000003ff007819 */ /* 0x100fe40000011407 */
[----:B------:R-:W-:-:S02]  /*03f0*/  SHF.R.S32.HI R7, RZ, 0x1f, R7 ;  /* 0x0000001fff077819 */ /* 0x000fc40000011407 */
[----:B0-----:R-:W-:Y:S02]  /*0400*/  I2FP.F32.U32 R9, UR8 ;  /* 0x0000000800097c45 */ /* 0x001fe40008201000 */
[----:B------:R-:W-:-:S03]  /*0410*/  LEA.HI R7, R7, R0, RZ, 0x2 ;  /* 0x0000000007077211 */ /* 0x000fc600078f10ff */
[----:B------:R-:W-:Y:S01]  /*0420*/  FMUL R9, R9, UR4 ;  /* 0x0000000409097c20 */ /* 0x000fe20008400000 */
[----:B------:R-:W-:Y:S01]  /*0430*/  LOP3.LUT R7, R7, 0xfffffffc, RZ, 0xc0, !PT ;  /* 0xfffffffc07077812 */ /* 0x000fe200078ec0ff */
[----:B------:R-:W-:Y:S01]  /*0440*/  VOTEU.ALL UP0, P0 ;  /* 0x00000000003f7886 */ /* 0x000fe20000000000 */
[----:B-1----:R-:W-:Y:S01]  /*0450*/  I2FP.F32.U32 R3, R4 ;  /* 0x0000000400037245 */ /* 0x002fe20000201000 */
[----:B------:R-:W-:Y:S01]  /*0460*/  ULDC UR4, c[0x0][0x154] ;  /* 0x0000550000047ab9 */ /* 0x000fe20000000800 */
[----:B------:R-:W-:Y:S01]  /*0470*/  VOTEU.ALL UP1, P0 ;  /* 0x00000000003f7886 */ /* 0x000fe20000020000 */
[----:B------:R-:W0:Y:S01]  /*0480*/  F2I.U32.TRUNC.NTZ R9, R9 ;  /* 0x0000000900097305 */ /* 0x000e22000020f000 */
[----:B------:R-:W-:Y:S01]  /*0490*/  IMAD.IADD R7, R0, 0x1, -R7 ;  /* 0x0000000100077824 */ /* 0x000fe200078e0a07 */
[----:B------:R-:W1:Y:S01]  /*04a0*/  @!UP0 S2UR UR7, SR_CgaCtaId ;  /* 0x00000000000789c3 */ /* 0x000e620000008800 */
[----:B------:R-:W-:Y:S01]  /*04b0*/  FMUL R12, R3, UR4 ;  /* 0x00000004030c7c20 */ /* 0x000fe20008400000 */
[----:B------:R-:W-:Y:S01]  /*04c0*/  UMOV UR4, 0x20 ;  /* 0x0000002000047882 */ /* 0x000fe20000000000 */
[----:B------:R-:W-:Y:S01]  /*04d0*/  IMAD R8, R8, 0x4, R7 ;  /* 0x0000000408087824 */ /* 0x000fe200078e0207 */
[----:B------:R-:W-:Y:S01]  /*04e0*/  @!UP0 UMOV UR6, 0x400 ;  /* 0x0000040000068882 */ /* 0x000fe20000000000 */
[----:B------:R-:W-:-:S04]  /*04f0*/  @!UP0 UIADD3 UR4, -UR4, 0x100000, URZ ;  /* 0x0010000004048890 */ /* 0x000fc8000fffe13f */
[----:B------:R-:W-:Y:S02]  /*0500*/  @!UP0 USHF.L.U32 UR5, UR4, 0xb, URZ ;  /* 0x0000000b04058899 */ /* 0x000fe4000800063f */
[----:B------:R-:W-:Y:S01]  /*0510*/  @!UP0 USHF.L.U32 UR4, UR4, 0x1, URZ ;  /* 0x0000000104048899 */ /* 0x000fe2000800063f */
[----:B---3--:R-:W-:Y:S01]  /*0520*/  ISETP.EQ.U32.AND P2, PT, R13, 0x1, PT ;  /* 0x000000010d00780c */ /* 0x008fe20003f42070 */
[----:B------:R-:W3:Y:S01]  /*0530*/  F2I.U32.TRUNC.NTZ R12, R12 ;  /* 0x0000000c000c7305 */ /* 0x000ee2000020f000 */
[----:B------:R-:W-:Y:S01]  /*0540*/  LEA.HI R0, R8, R8, RZ, 0x1 ;  /* 0x0000000808007211 */ /* 0x000fe200078f08ff */
[----:B------:R-:W5:Y:S03]  /*0550*/  LDC R7, c[0x0][0x148] ;  /* 0x00005200ff077b82 */ /* 0x000f660000000800 */
[----:B------:R-:W-:Y:S01]  /*0560*/  LOP3.LUT R11, R0, 0xfffffffe, RZ, 0xc0, !PT ;  /* 0xfffffffe000b7812 */ /* 0x000fe200078ec0ff */
[----:B0-----:R-:W-:Y:S01]  /*0570*/  IMAD.MOV R15, RZ, RZ, -R9 ;  /* 0x000000ffff0f7224 */ /* 0x001fe200078e0a09 */
[----:B------:R-:W-:-:S03]  /*0580*/  SHF.R.S32.HI R9, RZ, 0x1f, R2 ;  /* 0x0000001fff097819 */ /* 0x000fc60000011402 */
[----:B--2---:R-:W-:Y:S01]  /*0590*/  IMAD R3, R10, R15, UR8 ;  /* 0x000000080a037e24 */ /* 0x004fe2000f8e020f */
[----:B------:R-:W-:Y:S01]  /*05a0*/  LEA.HI R9, R9, R2, RZ, 0x2 ;  /* 0x0000000209097211 */ /* 0x000fe200078f10ff */
[C---:B------:R-:W-:Y:S02]  /*05b0*/  IMAD.IADD R0, R8.reuse, 0x1, -R11 ;  /* 0x0000000108007824 */ /* 0x040fe400078e0a0b */
[----:B------:R-:W-:Y:S01]  /*05c0*/  IMAD.SHL.U32 R11, R8, 0x4, RZ ;  /* 0x00000004080b7824 */ /* 0x000fe200078e00ff */
[----:B------:R-:W-:Y:S01]  /*05d0*/  LOP3.LUT R9, R9, 0xfffffffc, RZ, 0xc0, !PT ;  /* 0xfffffffc09097812 */ /* 0x000fe200078ec0ff */
[----:B---3--:R-:W-:Y:S01]  /*05e0*/  IMAD.MOV R24, RZ, RZ, -R12 ;  /* 0x000000ffff187224 */ /* 0x008fe200078e0a0c */
[----:B------:R-:W-:Y:S01]  /*05f0*/  ISETP.NE.AND P4, PT, R0, R3, PT ;  /* 0x000000030000720c */ /* 0x000fe20003f85270 */
[----:B-1----:R-:W-:Y:S01]  /*0600*/  @!UP0 ULEA UR6, UR7, UR6, 0x18 ;  /* 0x0000000607068291 */ /* 0x002fe2000f8ec03f */
[----:B------:R-:W-:Y:S01]  /*0610*/  LOP3.LUT R152, R8, 0xc, R11, 0x78, !PT ;  /* 0x0000000c08987812 */ /* 0x000fe200078e780b */
[----:B------:R-:W-:Y:S01]  /*0620*/  IMAD.IADD R0, R2, 0x1, -R9 ;  /* 0x0000000102007824 */ /* 0x000fe200078e0a09 */
[----:B------:R-:W-:Y:S01]  /*0630*/  VOTEU.ALL UP0, P0 ;  /* 0x00000000003f7886 */ /* 0x000fe20000000000 */
[----:B------:R-:W-:Y:S01]  /*0640*/  LOP3.LUT P0, RZ, R6, 0x7, RZ, 0xc0, !PT ;  /* 0x0000000706ff7812 */ /* 0x000fe2000780c0ff */
[----:B------:R-:W-:-:S02]  /*0650*/  VIADD R6, R5, 0xffffffff ;  /* 0xffffffff05067836 */ /* 0x000fc40000000000 */
[----:B------:R-:W-:Y:S01]  /*0660*/  ISETP.NE.AND P1, PT, R0, 0x3, PT ;  /* 0x000000030000780c */ /* 0x000fe20003f25270 */
[----:B-----5:R-:W-:Y:S01]  /*0670*/  IMAD R9, R7, R24, R4 ;  /* 0x0000001807097224 */ /* 0x020fe200078e0204 */
[----:B------:R-:W-:Y:S02]  /*0680*/  ISETP.LT.U32.AND P0, PT, R152, 0x2, !P0 ;  /* 0x000000029800780c */ /* 0x000fe40004701070 */
[----:B------:R-:W-:Y:S01]  /*0690*/  ISETP.EQ.OR P1, PT, R0, RZ, !P1 ;  /* 0x000000ff0000720c */ /* 0x000fe20004f22670 */
[----:B------:R-:W0:Y:S02]  /*06a0*/  FENCE.VIEW.ASYNC.S ;  /* 0x00000000000073c6 */ /* 0x000e240000000000 */
[----:B0-----:R0:W1:Y:S01]  /*06b0*/  @!UP0 SYNCS.EXCH.64 URZ, [UR6+0x30], UR4 ;  /* 0x00003004063f85b2 */ /* 0x0010620008000100 */
[----:B------:R-:W-:Y:S02]  /*06c0*/  @P4 LEA.HI R2, R152, R152, RZ, 0x1 ;  /* 0x0000009898024211 */ /* 0x000fe400078f08ff */
[----:B------:R-:W-:-:S02]  /*06d0*/  ISETP.EQ.AND P1, PT, R5, RZ, P1 ;  /* 0x000000ff0500720c */ /* 0x000fc40000f22270 */
[----:B------:R-:W-:Y:S02]  /*06e0*/  @P4 SHF.R.S32.HI R2, RZ, 0x1, R2 ;  /* 0x00000001ff024819 */ /* 0x000fe40000011402 */
[----:B------:R-:W-:Y:S02]  /*06f0*/  ISETP.GE.U32.AND P6, PT, R6, 0x2, PT ;  /* 0x000000020600780c */ /* 0x000fe40003fc6070 */
[----:B------:R-:W-:Y:S02]  /*0700*/  @P4 ISETP.NE.AND P5, PT, R2, R9, PT ;  /* 0x000000090200420c */ /* 0x000fe40003fa5270 */
[----:B------:R-:W-:Y:S02]  /*0710*/  SEL R9, RZ, 0x1, !P0 ;  /* 0x00000001ff097807 */ /* 0x000fe40004000000 */
[----:B------:R-:W-:Y:S02]  /*0720*/  @P4 SEL R22, RZ, 0x1, P5 ;  /* 0x00000001ff164807 */ /* 0x000fe40002800000 */
[----:B------:R-:W-:Y:S01]  /*0730*/  SEL R19, RZ, 0x1, !P1 ;  /* 0x00000001ff137807 */ /* 0x000fe20004800000 */
[----:B------:R0:W2:Y:S01]  /*0740*/  @!UP1 SYNCS.EXCH.64 URZ, [UR6+0x38], UR4 ;  /* 0x00003804063f95b2 */ /* 0x0000a20008000100 */
[----:B------:R-:W-:Y:S01]  /*0750*/  LOP3.LUT R22, R22, R9, RZ, 0xc0, !PT ;  /* 0x0000000916167212 */ /* 0x000fe200078ec0ff */
[----:B------:R-:W-:Y:S01]  /*0760*/  NOP ;  /* 0x0000000000007918 */ /* 0x000fe20000000000 */
[----:B------:R-:W-:Y:S01]  /*0770*/  SEL R19, R19, 0x2, P6 ;  /* 0x0000000213137807 */ /* 0x000fe20003000000 */
[----:B------:R-:W-:Y:S06]  /*0780*/  @!P2 BRA `(.L_x_3) ;  /* 0x000000000008a947 */ /* 0x000fec0003800000 */
[----:B-12-4-:R-:W-:Y:S01]  /*0790*/  UCGABAR_ARV ;  /* 0x00000000000079c7 */ /* 0x016fe20008000000 */
[----:B------:R-:W-:Y:S05]  /*07a0*/  BRA `(.L_x_4) ;  /* 0x0000000000047947 */ /* 0x000fea0003800000 */
.L_x_3:
[----:B-12-4-:R-:W-:Y:S01]  /*07b0*/  NOP ;  /* 0x0000000000007918 */ /* 0x016fe20000000000 */
.L_x_4:
[----:B------:R-:W1:Y:S01]  /*07c0*/  LDC R2, c[0x0][0x65c] ;  /* 0x00019700ff027b82 */ /* 0x000e620000000800 */
[----:B------:R-:W-:Y:S02]  /*07d0*/  IMAD.U32 R8, RZ, RZ, UR8 ;  /* 0x00000008ff087e24 */ /* 0x000fe4000f8e00ff */
[----:B------:R-:W-:Y:S01]  /*07e0*/  IMAD.MOV.U32 R9, RZ, RZ, RZ ;  /* 0x000000ffff097224 */ /* 0x000fe200078e00ff */
[----:B-1----:R-:W-:-:S04]  /*07f0*/  ISETP.NE.AND P1, PT, R2, 0x1, PT ;  /* 0x000000010200780c */ /* 0x002fc80003f25270 */
[----:B------:R-:W-:-:S09]  /*0800*/  P2R R5, PR, RZ, 0x2 ;  /* 0x00000002ff057803 */ /* 0x000fd20000000000 */
[----:B------:R-:W1:Y:S01]  /*0810*/  @P1 LDC R17, c[0x0][0x10] ;  /* 0x00000400ff111b82 */ /* 0x000e620000000800 */
[----:B------:R-:W-:Y:S02]  /*0820*/  @P1 IMAD.MOV.U32 R5, RZ, RZ, RZ ;  /* 0x000000ffff051224 */ /* 0x000fe400078e00ff */
[----:B------:R-:W-:-:S05]  /*0830*/  @P1 IMAD.MOV.U32 R13, RZ, RZ, RZ ;  /* 0x000000ffff0d1224 */ /* 0x000fca00078e00ff */
[----:B------:R-:W2:Y:S01]  /*0840*/  @!P1 LDC R11, c[0x0][0xc] ;  /* 0x00000300ff0b9b82 */ /* 0x000ea20000000800 */
[----:B-1----:R-:W-:-:S04]  /*0850*/  @P1 IMAD.WIDE.U32 R16, R17, UR8, R4 ;  /* 0x0000000811101c25 */ /* 0x002fc8000f8e0004 */
[----:B------:R-:W-:Y:S02]  /*0860*/  @P1 IMAD.IADD R17, R17, 0x1, R13 ;  /* 0x0000000111111824 */ /* 0x000fe400078e020d */
[----:B--2---:R-:W-:-:S04]  /*0870*/  @!P1 IMAD.WIDE.U32 R8, R4, R11, R8 ;  /* 0x0000000b04089225 */ /* 0x004fc800078e0008 */
[----:B------:R-:W-:Y:S02]  /*0880*/  @!P1 IMAD.MOV.U32 R16, RZ, RZ, R8 ;  /* 0x000000ffff109224 */ /* 0x000fe400078e0008 */
[----:B------:R-:W-:Y:S01]  /*0890*/  @!P1 IMAD.MOV.U32 R17, RZ, RZ, R9 ;  /* 0x000000ffff119224 */ /* 0x000fe200078e0009 */
[----:B------:R-:W-:Y:S06]  /*08a0*/  @!P2 BRA `(.L_x_5) ;  /* 0x00000000000ca947 */ /* 0x000fec0003800000 */
[----:B------:R-:W-:Y:S01]  /*08b0*/  UCGABAR_WAIT ;  /* 0x0000000000007dc7 */ /* 0x000fe20008000000 */
[----:B------:R-:W-:Y:S01]  /*08c0*/  CCTL.IVALL ;  /* 0x00000000ff00798f */ /* 0x000fe20002000000 */
[----:B------:R-:W-:Y:S05]  /*08d0*/  BRA `(.L_x_6) ;  /* 0x0000000000047947 */ /* 0x000fea0003800000 */
.L_x_5:
[----:B------:R-:W-:Y:S06]  /*08e0*/  BAR.SYNC.DEFER_BLOCKING 0x0 ;  /* 0x0000000000007b1d */ /* 0x000fec0000010000 */
.L_x_6:
[----:B------:R-:W-:Y:S05]  /*08f0*/  @!P3 BRA `(.L_x_7) ;  /* 0x0000009c0064b947 */ /* 0x000fea0003800000 */
[----:B------:R-:W-:-:S13]  /*0900*/  ISETP.GT.U32.AND P0, PT, R6, 0x1, PT ;  /* 0x000000010600780c */ /* 0x000fda0003f04070 */
[----:B0-----:R-:W-:Y:S05]  /*0910*/  @P0 EXIT ;  /* 0x000000000000094d */ /* 0x001fea0003800000 */
[----:B------:R-:W-:Y:S01]  /*0920*/  ULDC.64 UR4, c[0x0][0x650] ;  /* 0x0001940000047ab9 */ /* 0x000fe20000000a00 */
[----:B------:R-:W-:Y:S01]  /*0930*/  PRMT R0, RZ, 0x7610, R0 ;  /* 0x00007610ff007816 */ /* 0x000fe20000000000 */
[----:B------:R-:W-:Y:S01]  /*0940*/  IMAD.MOV.U32 R154, RZ, RZ, -0x1 ;  /* 0xffffffffff9a7424 */ /* 0x000fe200078e00ff */
[----:B------:R-:W-:Y:S01]  /*0950*/  ISETP.GE.U32.AND P0, PT, R16, UR4, PT ;  /* 0x0000000410007c0c */ /* 0x000fe2000bf06070 */
[----:B------:R-:W-:Y:S02]  /*0960*/  IMAD.MOV.U32 R153, RZ, RZ, -0x1 ;  /* 0xffffffffff997424 */ /* 0x000fe400078e00ff */
[----:B------:R-:W-:Y:S01]  /*0970*/  IMAD.MOV.U32 R23, RZ, RZ, -0x1 ;  /* 0xffffffffff177424 */ /* 0x000fe200078e00ff */
[----:B------:R-:W-:-:S13]  /*0980*/  ISETP.GE.U32.AND.EX P0, PT, R17, UR5, PT, P0 ;  /* 0x0000000511007c0c */ /* 0x000fda000bf06100 */
[----:B------:R-:W-:Y:S05]  /*0990*/  @P0 BRA `(.L_x_8) ;  /* 0x00000004002c0947 */ /* 0x000fea0003800000 */
[----:B------:R-:W0:Y:S01]  /*09a0*/  LDC.64 R20, c[0x0][0x628] ;  /* 0x00018a00ff147b82 */ /* 0x000e220000000a00 */
[----:B------:R-:W-:Y:S02]  /*09b0*/  IMAD.MOV.U32 R8, RZ, RZ, R16 ;  /* 0x000000ffff087224 */ /* 0x000fe400078e0010 */
[----:B------:R-:W-:-:S05]  /*09c0*/  IMAD.MOV.U32 R9, RZ, RZ, R17 ;  /* 0x000000ffff097224 */ /* 0x000fca00078e0011 */
[----:B------:R-:W1:Y:S08]  /*09d0*/  LDC R0, c[0x0][0x630] ;  /* 0x00018c00ff007b82 */ /* 0x000e700000000800 */
[----:B------:R-:W2:Y:S01]  /*09e0*/  LDC.64 R26, c[0x0][0x620] ;  /* 0x00018800ff1a7b82 */ /* 0x000ea20000000a00 */
[----:B0-----:R-:W-:-:S04]  /*09f0*/  ISETP.NE.U32.AND P0, PT, R20, RZ, PT ;  /* 0x000000ff1400720c */ /* 0x001fc80003f05070 */
[----:B------:R-:W-:-:S13]  /*0a00*/  ISETP.NE.AND.EX P0, PT, R21, RZ, PT, P0 ;  /* 0x000000ff1500720c */ /* 0x000fda0003f05300 */
[----:B-12---:R-:W-:Y:S05]  /*0a10*/  @!P0 BRA `(.L_x_9) ;  /* 0x0000000000288947 */ /* 0x006fea0003800000 */
[----:B------:R-:W0:Y:S02]  /*0a20*/  LDC R13, c[0x0][0x634] ;  /* 0x00018d00ff0d7b82 */ /* 0x000e240000000800 */
[----:B0-----:R-:W-:-:S05]  /*0a30*/  IADD3 R13, P0, R16, R13, RZ ;  /* 0x0000000d100d7210 */ /* 0x001fca0007f1e0ff */
[----:B------:R-:W-:-:S04]  /*0a40*/  IMAD.X R15, RZ, RZ, R17, P0 ;  /* 0x000000ffff0f7224 */ /* 0x000fc800000e0611 */
[----:B------:R-:W-:-:S04]  /*0a50*/  IMAD.WIDE.U32 R8, R15, R20, RZ ;  /* 0x000000140f087225 */ /* 0x000fc800078e00ff */
[----:B------:R-:W-:-:S04]  /*0a60*/  IMAD.WIDE.U32 R10, P0, R13, R21, R8 ;  /* 0x000000150d0a7225 */ /* 0x000fc80007800008 */
[----:B------:R-:W-:-:S04]  /*0a70*/  IMAD.WIDE.U32 R8, R13, R20, RZ ;  /* 0x000000140d087225 */ /* 0x000fc800078e00ff */
[----:B------:R-:W-:Y:S01]  /*0a80*/  IMAD.X R13, RZ, RZ, RZ, P0 ;  /* 0x000000ffff0d7224 */ /* 0x000fe200000e06ff */
[----:B------:R-:W-:Y:S01]  /*0a90*/  IADD3 RZ, P0, R9, R10, RZ ;  /* 0x0000000a09ff7210 */ /* 0x000fe20007f1e0ff */
[----:B------:R-:W-:-:S04]  /*0aa0*/  IMAD.MOV.U32 R12, RZ, RZ, R11 ;  /* 0x000000ffff0c7224 */ /* 0x000fc800078e000b */
[----:B------:R-:W-:-:S08]  /*0ab0*/  IMAD.WIDE.U32.X R8, R15, R21, R12, P0 ;  /* 0x000000150f087225 */ /* 0x000fd000000e040c */
.L_x_9:
[----:B------:R-:W0:Y:S01]  /*0ac0*/  LDC.64 R20, c[0x0][0x640] ;  /* 0x00019000ff147b82 */ /* 0x000e220000000a00 */
[--C-:B------:R-:W-:Y:S01]  /*0ad0*/  SHF.R.U64 R28, R8, R0, R9.reuse ;  /* 0x00000000081c7219 */ /* 0x100fe20000001209 */
[----:B------:R-:W-:Y:S01]  /*0ae0*/  IMAD R30, R7, R24, R4 ;  /* 0x00000018071e7224 */ /* 0x000fe200078e0204 */
[----:B------:R-:W-:Y:S01]  /*0af0*/  SHF.R.U32.HI R0, RZ, R0, R9 ;  /* 0x00000000ff007219 */ /* 0x000fe20000011609 */
[----:B------:R-:W-:Y:S01]  /*0b00*/  IMAD.MOV.U32 R23, RZ, RZ, 0x1 ;  /* 0x00000001ff177424 */ /* 0x000fe200078e00ff */
[----:B------:R-:W-:-:S03]  /*0b10*/  IADD3 R5, P0, RZ, -R28, RZ ;  /* 0x8000001cff057210 */ /* 0x000fc60007f1e0ff */
[----:B------:R-:W1:Y:S02]  /*0b20*/  LDC R6, c[0x0][0x618] ;  /* 0x00018600ff067b82 */ /* 0x000e640000000800 */
[----:B------:R-:W-:-:S04]  /*0b30*/  IMAD.X R9, RZ, RZ, ~R0, P0 ;  /* 0x000000ffff097224 */ /* 0x000fc800000e0e00 */
[-C--:B------:R-:W-:Y:S02]  /*0b40*/  IMAD R0, R9, R26.reuse, RZ ;  /* 0x0000001a09007224 */ /* 0x080fe400078e02ff */
[----:B------:R-:W2:Y:S01]  /*0b50*/  LDC R11, c[0x0][0x608] ;  /* 0x00018200ff0b7b82 */ /* 0x000ea20000000800 */
[----:B------:R-:W-:-:S04]  /*0b60*/  IMAD.WIDE.U32 R8, R5, R26, R16 ;  /* 0x0000001a05087225 */ /* 0x000fc800078e0010 */
[----:B------:R-:W-:-:S03]  /*0b70*/  IMAD R5, R5, R27, R0 ;  /* 0x0000001b05057224 */ /* 0x000fc600078e0200 */
[----:B------:R-:W3:Y:S01]  /*0b80*/  LDC R12, c[0x0][0x658] ;  /* 0x00019600ff0c7b82 */ /* 0x000ee20000000800 */
[----:B0-----:R-:W-:Y:S01]  /*0b90*/  ISETP.NE.U32.AND P0, PT, R20, RZ, PT ;  /* 0x000000ff1400720c */ /* 0x001fe20003f05070 */
[----:B------:R-:W-:Y:S02]  /*0ba0*/  IMAD.IADD R5, R9, 0x1, R5 ;  /* 0x0000000109057824 */ /* 0x000fe400078e0205 */
[----:B------:R-:W-:Y:S01]  /*0bb0*/  IMAD.MOV.U32 R9, RZ, RZ, -0x1 ;  /* 0xffffffffff097424 */ /* 0x000fe200078e00ff */
[----:B------:R-:W-:-:S03]  /*0bc0*/  ISETP.NE.AND.EX P0, PT, R21, RZ, PT, P0 ;  /* 0x000000ff1500720c */ /* 0x000fc60003f05300 */
[----:B------:R-:W0:Y:S01]  /*0bd0*/  LDC R15, c[0x0][0x600] ;  /* 0x00018000ff0f7b82 */ /* 0x000e220000000800 */
[-CC-:B-1----:R-:W-:Y:S02]  /*0be0*/  SHF.R.U64 R13, R8, R6.reuse, R5.reuse ;  /* 0x00000006080d7219 */ /* 0x182fe40000001205 */
[----:B------:R-:W-:-:S05]  /*0bf0*/  SHF.R.U32.HI R0, RZ, R6, R5 ;  /* 0x00000006ff007219 */ /* 0x000fca0000011605 */
[----:B------:R-:W1:Y:S01]  /*0c00*/  LDC R14, c[0x0][0x648] ;  /* 0x00019200ff0e7b82 */ /* 0x000e620000000800 */
[-CC-:B--2---:R-:W-:Y:S02]  /*0c10*/  SHF.R.U64 R27, R13, R11.reuse, R0.reuse ;  /* 0x0000000b0d1b7219 */ /* 0x184fe40000001200 */
[----:B------:R-:W-:-:S05]  /*0c20*/  SHF.R.U32.HI R5, RZ, R11, R0 ;  /* 0x0000000bff057219 */ /* 0x000fca0000011600 */
[----:B------:R-:W2:Y:S01]  /*0c30*/  LDC R26, c[0x0][0x638] ;  /* 0x00018e00ff1a7b82 */ /* 0x000ea20000000800 */
[-CC-:B---3--:R-:W-:Y:S02]  /*0c40*/  SHF.R.U64 R24, R27, R12.reuse, R5.reuse ;  /* 0x0000000c1b187219 */ /* 0x188fe40000001205 */
[-C--:B------:R-:W-:Y:S02]  /*0c50*/  SHF.L.U32 R0, R9, R12.reuse, RZ ;  /* 0x0000000c09007219 */ /* 0x080fe400000006ff */
[----:B------:R-:W-:Y:S01]  /*0c60*/  SHF.R.U32.HI R5, RZ, R12, R5 ;  /* 0x0000000cff057219 */ /* 0x000fe20000011605 */
[----:B------:R-:W-:Y:S01]  /*0c70*/  IMAD.MOV.U32 R4, RZ, RZ, R24 ;  /* 0x000000ffff047224 */ /* 0x000fe200078e0018 */
[----:B------:R-:W-:Y:S01]  /*0c80*/  LOP3.LUT R10, RZ, R0, RZ, 0x33, !PT ;  /* 0x00000000ff0a7212 */ /* 0x000fe200078e33ff */
[----:B------:R-:W3:Y:S01]  /*0c90*/  LDC R25, c[0x0][0x610] ;  /* 0x00018400ff197b82 */ /* 0x000ee20000000800 */
[----:B------:R-:W-:Y:S05]  /*0ca0*/  @!P0 BRA `(.L_x_10) ;  /* 0x0000000000288947 */ /* 0x000fea0003800000 */
[----:B------:R-:W4:Y:S02]  /*0cb0*/  LDC R9, c[0x0][0x64c] ;  /* 0x00019300ff097b82 */ /* 0x000f240000000800 */
[----:B----4-:R-:W-:-:S05]  /*0cc0*/  IADD3 R9, P0, R24, R9, RZ ;  /* 0x0000000918097210 */ /* 0x010fca0007f1e0ff */
        /* <DEDUP_REMOVED lines=8> */
.L_x_10:
[----:B-1----:R-:W-:Y:S01]  /*0d50*/  SHF.R.U64 R4, R4, R14, R5 ;  /* 0x0000000e04047219 */ /* 0x002fe20000001205 */
[----:B0-----:R-:W-:Y:S01]  /*0d60*/  VIADD R6, R15, 0xffffffff ;  /* 0xffffffff0f067836 */ /* 0x001fe20000000000 */
[----:B------:R-:W-:Y:S01]  /*0d70*/  SHF.L.U32 R0, R23, R12, RZ ;  /* 0x0000000c17007219 */ /* 0x000fe200000006ff */
[----:B------:R-:W-:Y:S01]  /*0d80*/  IMAD.MOV.U32 R23, RZ, RZ, R28 ;  /* 0x000000ffff177224 */ /* 0x000fe200078e001c */
[----:B------:R-:W-:Y:S01]  /*0d90*/  LOP3.LUT R5, R27, R10, RZ, 0xc0, !PT ;  /* 0x0000000a1b057212 */ /* 0x000fe200078ec0ff */
[----:B------:R-:W-:Y:S01]  /*0da0*/  IMAD.MOV R7, RZ, RZ, -R4 ;  /* 0x000000ffff077224 */ /* 0x000fe200078e0a04 */
[----:B------:R-:W-:Y:S02]  /*0db0*/  SEL R3, R3, R30, !P1 ;  /* 0x0000001e03037207 */ /* 0x000fe40004800000 */
[----:B------:R-:W-:Y:S01]  /*0dc0*/  LOP3.LUT R6, R13, R6, RZ, 0xc0, !PT ;  /* 0x000000060d067212 */ /* 0x000fe200078ec0ff */
[----:B------:R-:W-:Y:S02]  /*0dd0*/  IMAD R4, R0, R4, R5 ;  /* 0x0000000400047224 */ /* 0x000fe400078e0205 */
[----:B--2---:R-:W-:-:S02]  /*0de0*/  IMAD R0, R7, R26, R24 ;  /* 0x0000001a07007224 */ /* 0x004fc400078e0218 */
[----:B---3--:R-:W-:Y:S02]  /*0df0*/  IMAD R3, R4, R25, R3 ;  /* 0x0000001904037224 */ /* 0x008fe400078e0203 */
[----:B------:R-:W-:Y:S02]  /*0e00*/  IMAD R154, R0, R15, R6 ;  /* 0x0000000f009a7224 */ /* 0x000fe400078e0206 */
[----:B------:R-:W-:-:S03]  /*0e10*/  IMAD.MOV.U32 R4, RZ, RZ, 0x1 ;  /* 0x00000001ff047424 */ /* 0x000fc600078e00ff */
[----:B------:R-:W-:Y:S02]  /*0e20*/  SEL R153, R154, R3, !P1 ;  /* 0x000000039a997207 */ /* 0x000fe40004800000 */
[----:B------:R-:W-:Y:S02]  /*0e30*/  PRMT R0, R4, 0x7610, R0 ;  /* 0x0000761004007816 */ /* 0x000fe40000000000 */
[----:B------:R-:W-:-:S07]  /*0e40*/  SEL R154, R3, R154, !P1 ;  /* 0x0000009a039a7207 */ /* 0x000fce0004800000 */
.L_x_8:
[----:B------:R-:W-:-:S08]  /*0e50*/  NOP ;  /* 0x0000000000007918 */ /* 0x000fd00000000000 */
[----:B------:R-:W0:Y:S02]  /*0e60*/  USETMAXREG.TRY_ALLOC.CTAPOOL UP0, 0xe8 ;  /* 0x000000e8000079c8 */ /* 0x000e240008000600 */
[----:B0-----:R-:W-:-:S13]  /*0e70*/  PLOP3.LUT P0, PT, PT, PT, UP0, 0x80, 0x0 ;  /* 0x000000000000781c */ /* 0x001fda0003f0f008 */
[----:B------:R-:W-:Y:S05]  /*0e80*/  @!P0 BRA `(.L_x_8) ;  /* 0xfffffffc00f08947 */ /* 0x000fea000383ffff */
[----:B------:R-:W-:Y:S01]  /*0e90*/  ULDC.64 UR4, c[0x0][0x598] ;  /* 0x0001660000047ab9 */ /* 0x000fe20000000a00 */
[----:B------:R-:W-:Y:S01]  /*0ea0*/  ULDC.64 UR36, c[0x0][0x208] ;  /* 0x0000820000247ab9 */ /* 0x000fe20000000a00 */
[----:B------:R-:W-:-:S04]  /*0eb0*/  ISETP.NE.U32.AND P0, PT, RZ, UR4, PT ;  /* 0x00000004ff007c0c */ /* 0x000fc8000bf05070 */
[----:B------:R-:W-:-:S13]  /*0ec0*/  ISETP.NE.AND.EX P0, PT, RZ, UR5, PT, P0 ;  /* 0x00000005ff007c0c */ /* 0x000fda000bf05300 */
[----:B------:R-:W-:Y:S05]  /*0ed0*/  @!P0 BRA `(.L_x_11) ;  /* 0x00000000001c8947 */ /* 0x000fea0003800000 */
[----:B------:R-:W0:Y:S02]  /*0ee0*/  LDC.64 R4, c[0x0][0x598] ;  /* 0x00016600ff047b82 */ /* 0x000e240000000a00 */
[----:B0-----:R-:W2:Y:S02]  /*0ef0*/  LDG.E.64 R4, desc[UR36][R4.64] ;  /* 0x0000002404047981 */ /* 0x001ea4000c1e1b00 */
[----:B--2---:R-:W-:-:S04]  /*0f00*/  ISETP.NE.U32.AND P0, PT, R4, RZ, PT ;  /* 0x000000ff0400720c */ /* 0x004fc80003f05070 */
[----:B------:R-:W-:-:S13]  /*0f10*/  ISETP.NE.AND.EX P0, PT, R5, RZ, PT, P0 ;  /* 0x000000ff0500720c */ /* 0x000fda0003f05300 */
[----:B------:R-:W-:Y:S05]  /*0f20*/  @!P0 BRA `(.L_x_11) ;  /* 0x0000000000088947 */ /* 0x000fea0003800000 */
[----:B------:R0:W5:Y:S01]  /*0f30*/  LD.E R155, desc[UR36][R4.64] ;  /* 0x00000024049b7980 */ /* 0x000162000c101900 */
[----:B------:R-:W-:Y:S05]  /*0f40*/  BRA `(.L_x_12) ;  /* 0x0000000000247947 */ /* 0x000fea0003800000 */
.L_x_11:
[----:B------:R-:W-:Y:S02]  /*0f50*/  ULDC.64 UR4, c[0x0][0x588] ;  /* 0x0001620000047ab9 */ /* 0x000fe40000000a00 */
[----:B------:R-:W-:-:S04]  /*0f60*/  ISETP.NE.U32.AND P0, PT, RZ, UR4, PT ;  /* 0x00000004ff007c0c */ /* 0x000fc8000bf05070 */
[----:B------:R-:W-:-:S13]  /*0f70*/  ISETP.NE.AND.EX P0, PT, RZ, UR5, PT, P0 ;  /* 0x00000005ff007c0c */ /* 0x000fda000bf05300 */
[----:B------:R-:W-:Y:S05]  /*0f80*/  @!P0 BRA `(.L_x_13) ;  /* 0x00000000000c8947 */ /* 0x000fea0003800000 */
[----:B------:R-:W0:Y:S02]  /*0f90*/  LDC.64 R4, c[0x0][0x588] ;  /* 0x00016200ff047b82 */ /* 0x000e240000000a00 */
[----:B0-----:R1:W5:Y:S01]  /*0fa0*/  LDG.E R155, desc[UR36][R4.64] ;  /* 0x00000024049b7981 */ /* 0x001362000c1e1900 */
[----:B------:R-:W-:Y:S05]  /*0fb0*/  BRA `(.L_x_12) ;  /* 0x0000000000087947 */ /* 0x000fea0003800000 */
.L_x_13:
[----:B------:R-:W-:Y:S02]  /*0fc0*/  ULDC UR4, c[0x0][0x580] ;  /* 0x0001600000047ab9 */ /* 0x000fe40000000800 */
[----:B------:R-:W-:-:S07]  /*0fd0*/  IMAD.U32 R155, RZ, RZ, UR4 ;  /* 0x00000004ff9b7e24 */ /* 0x000fce000f8e00ff */
.L_x_12:
[----:B------:R-:W-:Y:S02]  /*0fe0*/  ULDC.64 UR4, c[0x0][0x5a0] ;  /* 0x0001680000047ab9 */ /* 0x000fe40000000a00 */
[----:B------:R-:W-:-:S04]  /*0ff0*/  ISETP.NE.U32.AND P0, PT, RZ, UR4, PT ;  /* 0x00000004ff007c0c */ /* 0x000fc8000bf05070 */
[----:B------:R-:W-:-:S13]  /*1000*/  ISETP.NE.AND.EX P0, PT, RZ, UR5, PT, P0 ;  /* 0x00000005ff007c0c */ /* 0x000fda000bf05300 */
[----:B------:R-:W-:Y:S05]  /*1010*/  @!P0 BRA `(.L_x_14) ;  /* 0x00000000001c8947 */ /* 0x000fea0003800000 */
[----:B01----:R-:W0:Y:S02]  /*1020*/  LDC.64 R4, c[0x0][0x5a0] ;  /* 0x00016800ff047b82 */ /* 0x003e240000000a00 */
[----:B0-----:R-:W2:Y:S02]  /*1030*/  LDG.E.64 R4, desc[UR36][R4.64] ;  /* 0x0000002404047981 */ /* 0x001ea4000c1e1b00 */
[----:B--2---:R-:W-:-:S04]  /*1040*/  ISETP.NE.U32.AND P0, PT, R4, RZ, PT ;  /* 0x000000ff0400720c */ /* 0x004fc80003f05070 */
[----:B------:R-:W-:-:S13]  /*1050*/  ISETP.NE.AND.EX P0, PT, R5, RZ, PT, P0 ;  /* 0x000000ff0500720c */ /* 0x000fda0003f05300 */
[----:B------:R-:W-:Y:S05]  /*1060*/  @!P0 BRA `(.L_x_14) ;  /* 0x0000000000088947 */ /* 0x000fea0003800000 */
[----:B------:R0:W5:Y:S01]  /*1070*/  LD.E R156, desc[UR36][R4.64] ;  /* 0x00000024049c7980 */ /* 0x000162000c101900 */
[----:B------:R-:W-:Y:S05]  /*1080*/  BRA `(.L_x_15) ;  /* 0x0000000000247947 */ /* 0x000fea0003800000 */
.L_x_14:
[----:B------:R-:W-:Y:S02]  /*1090*/  ULDC.64 UR4, c[0x0][0x590] ;  /* 0x0001640000047ab9 */ /* 0x000fe40000000a00 */
[----:B------:R-:W-:-:S04]  /*10a0*/  ISETP.NE.U32.AND P0, PT, RZ, UR4, PT ;  /* 0x00000004ff007c0c */ /* 0x000fc8000bf05070 */
[----:B------:R-:W-:-:S13]  /*10b0*/  ISETP.NE.AND.EX P0, PT, RZ, UR5, PT, P0 ;  /* 0x00000005ff007c0c */ /* 0x000fda000bf05300 */
[----:B------:R-:W-:Y:S05]  /*10c0*/  @!P0 BRA `(.L_x_16) ;  /* 0x00000000000c8947 */ /* 0x000fea0003800000 */
[----:B------:R-:W2:Y:S02]  /*10d0*/  LDC.64 R156, c[0x0][0x590] ;  /* 0x00016400ff9c7b82 */ /* 0x000ea40000000a00 */
[----:B--2---:R2:W5:Y:S01]  /*10e0*/  LDG.E R156, desc[UR36][R156.64] ;  /* 0x000000249c9c7981 */ /* 0x004562000c1e1900 */
[----:B------:R-:W-:Y:S05]  /*10f0*/  BRA `(.L_x_15) ;  /* 0x0000000000087947 */ /* 0x000fea0003800000 */
.L_x_16:
[----:B------:R-:W-:Y:S02]  /*1100*/  ULDC UR4, c[0x0][0x584] ;  /* 0x0001610000047ab9 */ /* 0x000fe40000000800 */
[----:B------:R-:W-:-:S07]  /*1110*/  IMAD.U32 R156, RZ, RZ, UR4 ;  /* 0x00000004ff9c7e24 */ /* 0x000fce000f8e00ff */
.L_x_15:
[----:B------:R-:W-:-:S13]  /*1120*/  LOP3.LUT P0, RZ, R0, 0xff, RZ, 0xc0, !PT ;  /* 0x000000ff00ff7812 */ /* 0x000fda000780c0ff */
[----:B------:R-:W-:Y:S05]  /*1130*/  @!P0 EXIT ;  /* 0x000000000000894d */ /* 0x000fea0003800000 */
[----:B------:R-:W-:Y:S01]  /*1140*/  ULDC UR4, c[0x0][0x28c] ;  /* 0x0000a30000047ab9 */ /* 0x000fe20000000800 */
[----:B--2---:R-:W-:Y:S01]  /*1150*/  LOP3.LUT R157, R19, 0x1, RZ, 0xfc, !PT ;  /* 0x00000001139d7812 */ /* 0x004fe200078efcff */
[----:B------:R-:W-:Y:S01]  /*1160*/  UIADD3 UR4, UR4, 0x7f, URZ ;  /* 0x0000007f04047890 */ /* 0x000fe2000fffe03f */
[----:B------:R-:W-:Y:S01]  /*1170*/  UMOV UR38, URZ ;  /* 0x0000003f00267c82 */ /* 0x000fe20008000000 */
[----:B------:R-:W-:Y:S02]  /*1180*/  UMOV UR39, URZ ;  /* 0x0000003f00277c82 */ /* 0x000fe40008000000 */
[----:B------:R-:W-:-:S04]  /*1190*/  USHF.R.S32.HI UR5, URZ, 0x1f, UR4 ;  /* 0x0000001f3f057899 */ /* 0x000fc80008011404 */
[----:B------:R-:W-:-:S04]  /*11a0*/  ULEA.HI UR5, UR5, UR4, URZ, 0x7 ;  /* 0x0000000405057291 */ /* 0x000fc8000f8f383f */
[----:B------:R-:W-:-:S12]  /*11b0*/  USHF.R.S32.HI UR40, URZ, 0x7, UR5 ;  /* 0x000000073f287899 */ /* 0x000fd80008011405 */
.L_x_290:
[----:B------:R-:W-:Y:S01]  /*11c0*/  LOP3.LUT R0, R18, 0x80, RZ, 0xc0, !PT ;  /* 0x0000008012007812 */ /* 0x000fe200078ec0ff */
[----:B--2---:R-:W2:Y:S01]  /*11d0*/  S2UR UR7, SR_CgaCtaId ;  /* 0x00000000000779c3 */ /* 0x004ea20000008800 */
[----:B------:R-:W-:Y:S02]  /*11e0*/  UMOV UR6, 0x400 ;  /* 0x0000040000067882 */ /* 0x000fe40000000000 */
[----:B------:R-:W-:-:S06]  /*11f0*/  SHF.R.U32.HI R0, RZ, 0x7, R0 ;  /* 0x00000007ff007819 */ /* 0x000fcc0000011600 */
[----:B---3--:R-:W3:Y:S01]  /*1200*/  SHFL.IDX PT, R0, R0, RZ, 0x1f ;  /* 0x00001fff00007589 */ /* 0x008ee200000e0000 */
[----:B--2---:R-:W-:Y:S01]  /*1210*/  ULEA UR6, UR7, UR6, 0x18 ;  /* 0x0000000607067291 */ /* 0x004fe2000f8ec03f */
[----:B---3--:R-:W-:-:S13]  /*1220*/  R2UR UR4, R0 ;  /* 0x00000000000472ca */ /* 0x008fda00000e0000 */
[----:B------:R-:W-:-:S04]  /*1230*/  ULEA.HI UR5, UR4, UR4, URZ, 0x1 ;  /* 0x0000000404057291 */ /* 0x000fc8000f8f083f */
[----:B------:R-:W-:-:S04]  /*1240*/  ULOP3.LUT UR5, UR5, 0x7fffe, URZ, 0xc0, !UPT ;  /* 0x0007fffe05057892 */ /* 0x000fc8000f8ec03f */
[----:B------:R-:W-:-:S03]  /*1250*/  UIADD3 UR5, UR4, -UR5, URZ ;  /* 0x8000000504057290 */ /* 0x000fc6000fffe03f */
[----:B------:R-:W-:Y:S01]  /*1260*/  ULDC UR4, c[0x0][0x28c] ;  /* 0x0000a30000047ab9 */ /* 0x000fe20000000800 */
[----:B------:R-:W-:Y:S01]  /*1270*/  ULEA UR5, UR5, UR6, 0xd ;  /* 0x0000000605057291 */ /* 0x000fe2000f8e683f */
[----:B------:R-:W-:-:S03]  /*1280*/  ISETP.LT.AND P0, PT, RZ, UR4, PT ;  /* 0x00000004ff007c0c */ /* 0x000fc6000bf01270 */
[----:B------:R-:W-:-:S04]  /*1290*/  UIADD3 UR5, UR5, 0x100, URZ ;  /* 0x0000010005057890 */ /* 0x000fc8000fffe03f */
[----:B------:R-:W-:-:S04]  /*12a0*/  USHF.R.U32.HI UR5, URZ, 0x4, UR5 ;  /* 0x000000043f057899 */ /* 0x000fc80008011605 */
[----:B------:R-:W-:Y:S02]  /*12b0*/  ULOP3.LUT UR41, UR5, 0x3fff, URZ, 0xc0, !UPT ;  /* 0x00003fff05297892 */ /* 0x000fe4000f8ec03f */
[----:B-1--45:R-:W-:Y:S10]  /*12c0*/  @P0 BRA `(.L_x_17) ;  /* 0x0000000000400947 */ /* 0x032ff40003800000 */
[----:B------:R-:W-:Y:S01]  /*12d0*/  MOV R0, 0x0 ;  /* 0x0000000000007802 */ /* 0x000fe20000000f00 */
[----:B------:R-:W-:Y:S01]  /*12e0*/  ULDC.64 UR4, c[0x4][0x68] ;  /* 0x01001a0000047ab9 */ /* 0x000fe20000000a00 */
[----:B------:R-:W-:Y:S01]  /*12f0*/  ULDC.64 UR6, c[0x4][0x8] ;  /* 0x0100020000067ab9 */ /* 0x000fe20000000a00 */
[----:B01----:R-:W-:Y:S01]  /*1300*/  IMAD.U32 R4, RZ, RZ, UR4 ;  /* 0x00000004ff047e24 */ /* 0x003fe2000f8e00ff */
[----:B------:R0:W1:Y:S01]  /*1310*/  LDC.64 R14, c[0x4][R0] ;  /* 0x01000000000e7b82 */ /* 0x0000620000000a00 */
[----:B------:R-:W-:Y:S01]  /*1320*/  IMAD.U32 R5, RZ, RZ, UR5 ;  /* 0x00000005ff057e24 */ /* 0x000fe2000f8e00ff */
[----:B------:R-:W-:Y:S01]  /*1330*/  ULDC.64 UR4, c[0x4][0x70] ;  /* 0x01001c0000047ab9 */ /* 0x000fe20000000a00 */
[----:B------:R-:W-:Y:S02]  /*1340*/  IMAD.U32 R10, RZ, RZ, UR6 ;  /* 0x00000006ff0a7e24 */ /* 0x000fe4000f8e00ff */
[----:B------:R-:W-:Y:S02]  /*1350*/  IMAD.U32 R6, RZ, RZ, UR4 ;  /* 0x00000004ff067e24 */ /* 0x000fe4000f8e00ff */
[----:B------:R-:W-:-:S02]  /*1360*/  IMAD.U32 R7, RZ, RZ, UR5 ;  /* 0x00000005ff077e24 */ /* 0x000fc4000f8e00ff */
[----:B------:R-:W-:Y:S02]  /*1370*/  IMAD.U32 R11, RZ, RZ, UR7 ;  /* 0x00000007ff0b7e24 */ /* 0x000fe4000f8e00ff */
[----:B------:R-:W-:Y:S02]  /*1380*/  IMAD.MOV.U32 R8, RZ, RZ, 0x1e1 ;  /* 0x000001e1ff087424 */ /* 0x000fe400078e00ff */
[----:B------:R-:W-:Y:S02]  /*1390*/  IMAD.MOV.U32 R12, RZ, RZ, 0x1 ;  /* 0x00000001ff0c7424 */ /* 0x000fe400078e00ff */
[----:B0-----:R-:W-:-:S07]  /*13a0*/  IMAD.MOV.U32 R13, RZ, RZ, RZ ;  /* 0x000000ffff0d7224 */ /* 0x001fce00078e00ff */
[----:B------:R-:W-:-:S07]  /*13b0*/  LEPC R20, `(.L_x_17) ;  /* 0x000000001014794e */ /* 0x000fce0000000000 */
[----:B-1---5:R-:W-:Y:S05]  /*13c0*/  CALL.ABS.NOINC R14 ;  /* 0x000000000e007343 */ /* 0x022fea0003c00000 */
.L_x_17:
[----:B------:R-:W-:-:S13]  /*13d0*/  ISETP.NE.AND P0, PT, R157, 0x3, PT ;  /* 0x000000039d00780c */ /* 0x000fda0003f05270 */
[----:B------:R-:W-:Y:S05]  /*13e0*/  @!P0 BRA `(.L_x_18) ;  /* 0x0000000000048947 */ /* 0x000fea0003800000 */
[----:B------:R-:W-:Y:S01]  /*13f0*/  BPT.TRAP 0x1 ;  /* 0x000000040000795c */ /* 0x000fe20000300000 */
.L_x_18:
[----:B------:R-:W2:Y:S01]  /*1400*/  S2UR UR5, SR_CgaCtaId ;  /* 0x00000000000579c3 */ /* 0x000ea20000008800 */
[----:B------:R-:W-:Y:S01]  /*1410*/  UMOV UR4, 0x400 ;  /* 0x0000040000047882 */ /* 0x000fe20000000000 */
[----:B------:R-:W-:Y:S02]  /*1420*/  IMAD.U32 R0, RZ, RZ, UR38 ;  /* 0x00000026ff007e24 */ /* 0x000fe4000f8e00ff */
[----:B------:R-:W-:-:S03]  /*1430*/  IMAD.U32 R3, RZ, RZ, UR39 ;  /* 0x00000027ff037e24 */ /* 0x000fc6000f8e00ff */
[----:B------:R-:W-:Y:S01]  /*1440*/  SHF.L.U32 R0, R0, 0x1f, RZ ;  /* 0x0000001f00007819 */ /* 0x000fe200000006ff */
[----:B--2---:R-:W-:-:S06]  /*1450*/  ULEA UR4, UR5, UR4, 0x18 ;  /* 0x0000000405047291 */ /* 0x004fcc000f8ec03f */
[----:B------:R-:W-:-:S04]  /*1460*/  IMAD.U32 R6, RZ, RZ, UR4 ;  /* 0x00000004ff067e24 */ /* 0x000fc8000f8e00ff */
[----:B------:R-:W-:-:S04]  /*1470*/  IMAD R3, R3, 0x8, R6 ;  /* 0x0000000803037824 */ /* 0x000fc800078e0206 */
[----:B------:R2:W3:Y:S01]  /*1480*/  SYNCS.PHASECHK.TRANS64.TRYWAIT P1, [R3+URZ], R0 ;  /* 0x00000000030075a7 */ /* 0x0004e2000802017f */
[----:B------:R-:W-:Y:S05]  /*1490*/  @!P0 BRA `(.L_x_19) ;  /* 0x0000000000048947 */ /* 0x000fea0003800000 */
[----:B------:R-:W-:Y:S01]  /*14a0*/  BPT.TRAP 0x1 ;  /* 0x000000040000795c */ /* 0x000fe20000300000 */
.L_x_19:
[----:B---3--:R-:W-:Y:S05]  /*14b0*/  @P1 BRA `(.L_x_20) ;  /* 0x0000000000081947 */ /* 0x008fea0003800000 */
[----:B------:R-:W3:Y:S02]  /*14c0*/  SYNCS.PHASECHK.TRANS64.TRYWAIT P1, [R3+URZ], R0 ;  /* 0x00000000030075a7 */ /* 0x000ee4000802017f */
[----:B---3--:R-:W-:Y:S05]  /*14d0*/  @!P1 BRA `(.L_x_21) ;  /* 0x000000a400c49947 */ /* 0x008fea0003800000 */
.L_x_20:
[----:B------:R-:W-:-:S04]  /*14e0*/  UISETP.LT.AND UP0, UPT, UR40, 0x1, UPT ;  /* 0x000000012800788c */ /* 0x000fc8000bf01270 */
[----:B------:R-:W-:-:S06]  /*14f0*/  USEL UR4, UR40, 0x1, UP0 ;  /* 0x0000000128047887 */ /* 0x000fcc0008000000 */
[----:B--23--:R-:W-:Y:S01]  /*1500*/  IMAD.U32 R0, RZ, RZ, UR4 ;  /* 0x00000004ff007e24 */ /* 0x00cfe2000f8e00ff */
[----:B------:R-:W-:Y:S05]  /*1510*/  WARPSYNC.ALL ;  /* 0x0000000000007948 */ /* 0x000fea0003800000 */
[----:B------:R-:W-:-:S04]  /*1520*/  IADD3 R0, -R0, UR40, RZ ;  /* 0x0000002800007c10 */ /* 0x000fc8000fffe1ff */
[----:B------:R-:W-:Y:S02]  /*1530*/  ISETP.GE.AND P1, PT, R0, 0x1, PT ;  /* 0x000000010000780c */ /* 0x000fe40003f26270 */
[----:B------:R-:W-:Y:S01]  /*1540*/  R2UR UR4, R6 ;  /* 0x00000000060472ca */ /* 0x000fe200000e0000 */
[----:B------:R-:W-:Y:S01]  /*1550*/  WARPGROUP.ARRIVE ;  /* 0x00000000000079c5 */ /* 0x000fe20000000000 */
[----:B------:R-:W-:Y:S01]  /*1560*/  UMOV UR9, 0x40000040 ;  /* 0x4000004000097882 */ /* 0x000fe20000000000 */
[----:B------:R-:W-:-:S10]  /*1570*/  UMOV UR11, 0x40000040 ;  /* 0x40000040000b7882 */ /* 0x000fd40000000000 */
[----:B------:R-:W-:-:S04]  /*1580*/  UIADD3 UR4, UR4, 0x10100, URZ ;  /* 0x0001010004047890 */ /* 0x000fc8000fffe03f */
[----:B------:R-:W-:-:S04]  /*1590*/  USHF.R.U32.HI UR4, URZ, 0x4, UR4 ;  /* 0x000000043f047899 */ /* 0x000fc80008011604 */
[----:B------:R-:W-:Y:S02]  /*15a0*/  ULOP3.LUT UR5, UR4, 0x3fff, URZ, 0xc0, !UPT ;  /* 0x00003fff04057892 */ /* 0x000fe4000f8ec03f */
[----:B------:R-:W-:Y:S02]  /*15b0*/  ULOP3.LUT UR4, UR41, 0x10000, URZ, 0xfc, !UPT ;  /* 0x0001000029047892 */ /* 0x000fe4000f8efc3f */
[----:B------:R-:W-:Y:S02]  /*15c0*/  ULOP3.LUT UR5, UR5, 0x10000, URZ, 0xfc, !UPT ;  /* 0x0001000005057892 */ /* 0x000fe4000f8efc3f */
[----:B------:R-:W-:Y:S02]  /*15d0*/  ULEA UR6, UR39, UR4, 0xb ;  /* 0x0000000427067291 */ /* 0x000fe4000f8e583f */
[----:B------:R-:W-:-:S05]  /*15e0*/  ULEA UR7, UR39, UR5, 0xc ;  /* 0x0000000527077291 */ /* 0x000fca000f8e603f */
[----:B------:R-:W-:Y:S02]  /*15f0*/  UMOV UR8, UR6 ;  /* 0x0000000600087c82 */ /* 0x000fe40008000000 */
[----:B------:R-:W-:Y:S02]  /*1600*/  UMOV UR10, UR7 ;  /* 0x00000007000a7c82 */ /* 0x000fe40008000000 */
[----:B------:R-:W-:Y:S01]  /*1610*/  HGMMA.64x256x16.F32.BF16 R24, gdesc[UR8], RZ, !UPT, gsb0 ;  /* 0x03e00000081879f0 */ /* 0x000fe2000c0018ff */
[----:B------:R-:W-:Y:S02]  /*1620*/  UIADD3 UR8, UR6, 0x2, URZ ;  /* 0x0000000206087890 */ /* 0x000fe4000fffe03f */
[----:B------:R-:W-:Y:S01]  /*1630*/  UIADD3 UR10, UR7, 0x2, URZ ;  /* 0x00000002070a7890 */ /* 0x000fe2000fffe03f */
[----:B------:R-:W-:Y:S01]  /*1640*/  UMOV UR9, 0x40000040 ;  /* 0x4000004000097882 */ /* 0x000fe20000000000 */
[----:B------:R-:W-:Y:S01]  /*1650*/  UMOV UR11, 0x40000040 ;  /* 0x40000040000b7882 */ /* 0x000fe20000000000 */
[----:B------:R-:W-:-:S02]  /*1660*/  WARPGROUP.DEPBAR.LE gsb0, 0x0 ;  /* 0x00008000000079c5 */ /* 0x000fc40000010000 */
[----:B------:R-:W-:-:S15]  /*1670*/  WARPGROUP.ARRIVE ;  /* 0x00000000000079c5 */ /* 0x000fde0000000000 */
[----:B------:R-:W-:-:S05]  /*1680*/  NOP ;  /* 0x0000000000007918 */ /* 0x000fca0000000000 */
[----:B------:R-:W-:Y:S01]  /*1690*/  HGMMA.64x256x16.F32.BF16 R24, gdesc[UR8], R24, gsb0 ;  /* 0x03e00000081879f0 */ /* 0x000fe20008001818 */
[----:B------:R-:W-:Y:S02]  /*16a0*/  UIADD3 UR8, UR6, 0x4, URZ ;  /* 0x0000000406087890 */ /* 0x000fe4000fffe03f */
[----:B------:R-:W-:Y:S01]  /*16b0*/  UIADD3 UR10, UR7, 0x4, URZ ;  /* 0x00000004070a7890 */ /* 0x000fe2000fffe03f */
[----:B------:R-:W-:Y:S01]  /*16c0*/  UMOV UR9, 0x40000040 ;  /* 0x4000004000097882 */ /* 0x000fe20000000000 */
[----:B------:R-:W-:Y:S01]  /*16d0*/  UMOV UR11, 0x40000040 ;  /* 0x40000040000b7882 */ /* 0x000fe20000000000 */
[----:B------:R-:W-:Y:S02]  /*16e0*/  WARPGROUP.DEPBAR.LE gsb0, 0x0 ;  /* 0x00008000000079c5 */ /* 0x000fe40000010000 */
        /* <DEDUP_REMOVED lines=42> */
[----:B------:R-:W-:Y:S03]  /*1990*/  HGMMA.64x256x16.F32.BF16 R24, gdesc[UR8], R24, gsb0 ;  /* 0x03e00000081879f0 */ /* 0x000fe60008001818 */
[----:B------:R-:W-:Y:S02]  /*19a0*/  WARPGROUP.DEPBAR.LE gsb0, 0x0 ;  /* 0x00008000000079c5 */ /* 0x000fe40000010000 */
[----:B------:R-:W-:Y:S05]  /*19b0*/  @!P1 BRA `(.L_x_22) ;  /* 0x0000000400b09947 */ /* 0x000fea0003800000 */
[----:B------:R-:W-:Y:S02]  /*19c0*/  UIADD3 UR6, UR39, 0x1, URZ ;  /* 0x0000000127067890 */ /* 0x000fe4000fffe03f */
[----:B------:R-:W-:Y:S02]  /*19d0*/  IMAD.U32 R3, RZ, RZ, UR39 ;  /* 0x00000027ff037e24 */ /* 0x000fe4000f8e00ff */
[----:B------:R-:W-:-:S04]  /*19e0*/  UISETP.NE.AND UP0, UPT, UR6, 0x2, UPT ;  /* 0x000000020600788c */ /* 0x000fc8000bf05270 */
[----:B------:R-:W-:Y:S02]  /*19f0*/  USEL UR7, URZ, 0x1, UP0 ;  /* 0x000000013f077887 */ /* 0x000fe40008000000 */
[----:B------:R-:W-:Y:S02]  /*1a00*/  USEL UR6, UR6, URZ, UP0 ;  /* 0x0000003f06067287 */ /* 0x000fe40008000000 */
[----:B------:R-:W-:-:S06]  /*1a10*/  ULOP3.LUT UR7, UR38, UR7, URZ, 0x3c, !UPT ;  /* 0x0000000726077292 */ /* 0x000fcc000f8e3c3f */
[----:B------:R-:W-:-:S07]  /*1a20*/  IMAD.U32 R7, RZ, RZ, UR7 ;  /* 0x00000007ff077e24 */ /* 0x000fce000f8e00ff */
.L_x_29:
[----:B------:R-:W-:Y:S05]  /*1a30*/  @!P0 BRA `(.L_x_23) ;  /* 0x0000000000048947 */ /* 0x000fea0003800000 */
[----:B------:R-:W-:Y:S01]  /*1a40*/  BPT.TRAP 0x1 ;  /* 0x000000040000795c */ /* 0x000fe20000300000 */
.L_x_23:
[----:B------:R-:W2:Y:S01]  /*1a50*/  S2UR UR8, SR_CgaCtaId ;  /* 0x00000000000879c3 */ /* 0x000ea20000008800 */
[----:B------:R-:W-:Y:S01]  /*1a60*/  UMOV UR7, 0x400 ;  /* 0x0000040000077882 */ /* 0x000fe20000000000 */
[----:B01----:R-:W-:Y:S01]  /*1a70*/  IMAD.U32 R5, RZ, RZ, UR6 ;  /* 0x00000006ff057e24 */ /* 0x003fe2000f8e00ff */
[----:B------:R-:W-:Y:S01]  /*1a80*/  SHF.L.U32 R4, R7, 0x1f, RZ ;  /* 0x0000001f07047819 */ /* 0x000fe200000006ff */
[----:B--2---:R-:W-:-:S06]  /*1a90*/  ULEA UR7, UR8, UR7, 0x18 ;  /* 0x0000000708077291 */ /* 0x004fcc000f8ec03f */
[----:B------:R-:W-:-:S04]  /*1aa0*/  IMAD.U32 R6, RZ, RZ, UR7 ;  /* 0x00000007ff067e24 */ /* 0x000fc8000f8e00ff */
[----:B------:R-:W-:-:S04]  /*1ab0*/  IMAD R5, R5, 0x8, R6 ;  /* 0x0000000805057824 */ /* 0x000fc800078e0206 */
[----:B------:R0:W1:Y:S01]  /*1ac0*/  SYNCS.PHASECHK.TRANS64.TRYWAIT P1, [R5+URZ], R4 ;  /* 0x00000004050075a7 */ /* 0x000062000802017f */
[----:B------:R-:W-:Y:S05]  /*1ad0*/  @!P0 BRA `(.L_x_24) ;  /* 0x0000000000048947 */ /* 0x000fea0003800000 */
[----:B------:R-:W-:Y:S01]  /*1ae0*/  BPT.TRAP 0x1 ;  /* 0x000000040000795c */ /* 0x000fe20000300000 */
.L_x_24:
[----:B-1----:R-:W-:Y:S05]  /*1af0*/  @P1 BRA `(.L_x_25) ;  /* 0x0000000000081947 */ /* 0x002fea0003800000 */
[----:B------:R-:W1:Y:S02]  /*1b00*/  SYNCS.PHASECHK.TRANS64.TRYWAIT P1, [R5+URZ], R4 ;  /* 0x00000004050075a7 */ /* 0x000e64000802017f */
[----:B-1----:R-:W-:Y:S05]  /*1b10*/  @!P1 BRA `(.L_x_26) ;  /* 0x000000a000489947 */ /* 0x002fea0003800000 */
.L_x_25:
[----:B------:R-:W-:Y:S01]  /*1b20*/  ULEA UR7, UR6, UR4, 0xb ;  /* 0x0000000406077291 */ /* 0x000fe2000f8e583f */
[----:B------:R-:W-:Y:S01]  /*1b30*/  WARPGROUP.ARRIVE ;  /* 0x00000000000079c5 */ /* 0x000fe20000000000 */
[----:B------:R-:W-:Y:S01]  /*1b40*/  ULEA UR12, UR6, UR5, 0xc ;  /* 0x00000005060c7291 */ /* 0x000fe2000f8e603f */
[----:B------:R-:W-:Y:S01]  /*1b50*/  UMOV UR9, 0x40000040 ;  /* 0x4000004000097882 */ /* 0x000fe20000000000 */
[----:B------:R-:W-:-:S03]  /*1b60*/  UMOV UR11, 0x40000040 ;  /* 0x40000040000b7882 */ /* 0x000fc60000000000 */
[----:B------:R-:W-:Y:S02]  /*1b70*/  UMOV UR8, UR7 ;  /* 0x0000000700087c82 */ /* 0x000fe40008000000 */
[----:B------:R-:W-:Y:S02]  /*1b80*/  UMOV UR10, UR12 ;  /* 0x0000000c000a7c82 */ /* 0x000fe40008000000 */
[----:B------:R-:W-:Y:S01]  /*1b90*/  HGMMA.64x256x16.F32.BF16 R24, gdesc[UR8], R24, gsb0 ;  /* 0x03e00000081879f0 */ /* 0x000fe20008001818 */
        /* <DEDUP_REMOVED lines=58> */
[----:B------:R-:W-:Y:S01]  /*1f40*/  BPT.TRAP 0x1 ;  /* 0x000000040000795c */ /* 0x000fe20000300000 */
.L_x_27:
[----:B------:R-:W-:-:S13]  /*1f50*/  ISETP.NE.AND P1, PT, R22, RZ, PT ;  /* 0x000000ff1600720c */ /* 0x000fda0003f25270 */
[----:B01----:R-:W-:-:S04]  /*1f60*/  @P1 IMAD R4, R3, 0x8, R6 ;  /* 0x0000000803041824 */ /* 0x003fc800078e0206 */
[----:B------:R-:W-:-:S05]  /*1f70*/  @P1 VIADD R5, R4, 0x10 ;  /* 0x0000001004051836 */ /* 0x000fca0000000000 */
[----:B------:R-:W-:-:S04]  /*1f80*/  @P1 PRMT R5, R152, 0x654, R5 ;  /* 0x0000065498051816 */ /* 0x000fc80000000005 */
[----:B------:R0:W-:Y:S01]  /*1f90*/  @P1 SYNCS.ARRIVE.TRANS64.RED.A1T0 RZ, [R5+URZ], RZ ;  /* 0x000000ff05ff19a7 */ /* 0x0001e2000810043f */
[----:B------:R-:W-:-:S13]  /*1fa0*/  ISETP.GT.U32.AND P1, PT, R19, 0x1, PT ;  /* 0x000000011300780c */ /* 0x000fda0003f24070 */
[----:B0-----:R-:W-:Y:S05]  /*1fb0*/  @P1 BRA `(.L_x_28) ;  /* 0x0000000000041947 */ /* 0x001fea0003800000 */
[----:B------:R-:W-:Y:S01]  /*1fc0*/  BPT.TRAP 0x1 ;  /* 0x000000040000795c */ /* 0x000fe20000300000 */
.L_x_28:
[----:B------:R-:W-:Y:S01]  /*1fd0*/  UIADD3 UR6, UR6, 0x1, URZ ;  /* 0x0000000106067890 */ /* 0x000fe2000fffe03f */
[C---:B------:R-:W-:Y:S01]  /*1fe0*/  ISETP.GT.AND P2, PT, R0.reuse, 0x1, PT ;  /* 0x000000010000780c */ /* 0x040fe20003f44270 */
[----:B------:R-:W-:Y:S02]  /*1ff0*/  VIADD R3, R3, 0x1 ;  /* 0x0000000103037836 */ /* 0x000fe40000000000 */
[----:B------:R-:W-:Y:S01]  /*2000*/  UISETP.NE.AND UP0, UPT, UR6, 0x2, UPT ;  /* 0x000000020600788c */ /* 0x000fe2000bf05270 */
[----:B------:R-:W-:Y:S02]  /*2010*/  VIADD R0, R0, 0xffffffff ;  /* 0xffffffff00007836 */ /* 0x000fe40000000000 */
[C---:B------:R-:W-:Y:S01]  /*2020*/  ISETP.NE.AND P1, PT, R3.reuse, 0x2, PT ;  /* 0x000000020300780c */ /* 0x040fe20003f25270 */
[----:B------:R-:W-:Y:S02]  /*2030*/  USEL UR7, URZ, 0x1, UP0 ;  /* 0x000000013f077887 */ /* 0x000fe40008000000 */
[----:B------:R-:W-:Y:S01]  /*2040*/  USEL UR6, UR6, URZ, UP0 ;  /* 0x0000003f06067287 */ /* 0x000fe20008000000 */
[----:B------:R-:W-:-:S03]  /*2050*/  SEL R3, R3, RZ, P1 ;  /* 0x000000ff03037207 */ /* 0x000fc60000800000 */
[----:B------:R-:W-:Y:S01]  /*2060*/  LOP3.LUT R7, R7, UR7, RZ, 0x3c, !PT ;  /* 0x0000000707077c12 */ /* 0x000fe2000f8e3cff */
[----:B------:R-:W-:Y:S07]  /*2070*/  @P2 BRA `(.L_x_29) ;  /* 0xfffffff8006c2947 */ /* 0x000fee000383ffff */
.L_x_22:
[----:B------:R-:W2:Y:S02]  /*2080*/  LDC R0, c[0x0][0x28c] ;  /* 0x0000a300ff007b82 */ /* 0x000ea40000000800 */
[----:B--2---:R-:W-:-:S13]  /*2090*/  ISETP.GE.AND P1, PT, R0, 0x1, PT ;  /* 0x000000010000780c */ /* 0x004fda0003f26270 */
[----:B------:R-:W-:Y:S05]  /*20a0*/  @!P1 BRA `(.L_x_30) ;  /* 0x0000000000409947 */ /* 0x000fea0003800000 */
[----:B------:R-:W-:Y:S05]  /*20b0*/  @!P0 BRA `(.L_x_31) ;  /* 0x0000000000048947 */ /* 0x000fea0003800000 */
[----:B------:R-:W-:Y:S01]  /*20c0*/  BPT.TRAP 0x1 ;  /* 0x000000040000795c */ /* 0x000fe20000300000 */
.L_x_31:
[----:B------:R-:W-:Y:S01]  /*20d0*/  ISETP.NE.AND P0, PT, R22, RZ, PT ;  /* 0x000000ff1600720c */ /* 0x000fe20003f05270 */
[----:B------:R-:W-:-:S12]  /*20e0*/  UISETP.LT.AND UP1, UPT, UR40, 0x1, UPT ;  /* 0x000000012800788c */ /* 0x000fd8000bf21270 */
[----:B------:R-:W-:-:S05]  /*20f0*/  VOTEU.ANY UP0, P0 ;  /* 0x00000000003f7886 */ /* 0x000fca0000000100 */
[----:B------:R-:W-:-:S04]  /*2100*/  @UP0 USEL UR4, UR40, 0x1, UP1 ;  /* 0x0000000128040887 */ /* 0x000fc80008800000 */
[----:B------:R-:W-:-:S06]  /*2110*/  @UP0 UIADD3 UR4, UR39, UR40, -UR4 ;  /* 0x0000002827040290 */ /* 0x000fcc000fffe804 */
[----:B------:R-:W-:-:S04]  /*2120*/  IMAD.U32 R0, RZ, RZ, UR4 ;  /* 0x00000004ff007e24 */ /* 0x000fc8000f8e00ff */
[----:B------:R-:W-:-:S05]  /*2130*/  @P0 IMAD.SHL.U32 R0, R0, 0x8, RZ ;  /* 0x0000000800000824 */ /* 0x000fca00078e00ff */
[----:B------:R-:W-:-:S04]  /*2140*/  @P0 LOP3.LUT R0, R0, 0x8, RZ, 0xc0, !PT ;  /* 0x0000000800000812 */ /* 0x000fc800078ec0ff */
[----:B------:R-:W-:-:S04]  /*2150*/  @P0 IADD3 R3, R6, 0x10, R0 ;  /* 0x0000001006030810 */ /* 0x000fc80007ffe000 */
[----:B------:R-:W-:-:S04]  /*2160*/  @P0 PRMT R3, R152, 0x654, R3 ;  /* 0x0000065498030816 */ /* 0x000fc80000000003 */
[----:B------:R2:W-:Y:S01]  /*2170*/  @P0 SYNCS.ARRIVE.TRANS64.RED.A1T0 RZ, [R3+URZ], RZ ;  /* 0x000000ff03ff09a7 */ /* 0x0005e2000810043f */
[----:B------:R-:W-:-:S13]  /*2180*/  ISETP.GT.U32.AND P0, PT, R19, 0x1, PT ;  /* 0x000000011300780c */ /* 0x000fda0003f04070 */
[----:B--2---:R-:W-:Y:S05]  /*2190*/  @P0 BRA `(.L_x_30) ;  /* 0x0000000000040947 */ /* 0x004fea0003800000 */
[----:B------:R-:W-:Y:S01]  /*21a0*/  BPT.TRAP 0x1 ;  /* 0x000000040000795c */ /* 0x000fe20000300000 */
.L_x_30:
[----:B------:R-:W2:Y:S01]  /*21b0*/  LDC R6, c[0x0][0x288] ;  /* 0x0000a200ff067b82 */ /* 0x000ea20000000800 */
[--C-:B------:R-:W-:Y:S01]  /*21c0*/  SHF.R.U32.HI R0, RZ, 0x2, R18.reuse ;  /* 0x00000002ff007819 */ /* 0x100fe20000011612 */
[----:B------:R-:W-:Y:S01]  /*21d0*/  UIADD3 UR39, UR40, UR39, URZ ;  /* 0x0000002728277290 */ /* 0x000fe2000fffe03f */
[----:B01----:R-:W-:Y:S01]  /*21e0*/  SHF.R.U32.HI R5, RZ, 0x7, R18 ;  /* 0x00000007ff057819 */ /* 0x003fe20000011612 */
[----:B------:R-:W-:Y:S01]  /*21f0*/  ULDC UR8, c[0x0][0x284] ;  /* 0x0000a10000087ab9 */ /* 0x000fe20000000800 */
[----:B------:R-:W-:Y:S01]  /*2200*/  LOP3.LUT R4, R18, 0x60, RZ, 0xc0, !PT ;  /* 0x0000006012047812 */ /* 0x000fe200078ec0ff */
[----:B------:R-:W-:Y:S01]  /*2210*/  USHF.R.U32.HI UR4, URZ, 0x1, UR39 ;  /* 0x000000013f047899 */ /* 0x000fe20008011627 */
[----:B------:R-:W-:Y:S01]  /*2220*/  LOP3.LUT R3, R0, 0x7, RZ, 0xc0, !PT ;  /* 0x0000000700037812 */ /* 0x000fe200078ec0ff */
[----:B------:R-:W-:Y:S01]  /*2230*/  UISETP.GT.U32.AND UP1, UPT, UR39, 0x1, UPT ;  /* 0x000000012700788c */ /* 0x000fe2000bf24070 */
[----:B------:R-:W-:Y:S01]  /*2240*/  LOP3.LUT R0, R5, 0x1, RZ, 0xc0, !PT ;  /* 0x0000000105007812 */ /* 0x000fe200078ec0ff */
[----:B------:R-:W-:Y:S01]  /*2250*/  ULOP3.LUT UR4, UR4, 0x1, URZ, 0xc0, !UPT ;  /* 0x0000000104047892 */ /* 0x000fe2000f8ec03f */
[----:B------:R-:W-:Y:S01]  /*2260*/  SHF.R.U32.HI R10, RZ, 0x1, R4 ;  /* 0x00000001ff0a7819 */ /* 0x000fe20000011604 */
[----:B------:R-:W-:Y:S01]  /*2270*/  IMAD.SHL.U32 R4, R18, 0x2, RZ ;  /* 0x0000000212047824 */ /* 0x000fe200078e00ff */
[----:B------:R-:W-:Y:S01]  /*2280*/  SHF.R.S32.HI R21, RZ, 0x1f, R23 ;  /* 0x0000001fff157819 */ /* 0x000fe20000011417 */
[----:B------:R-:W-:Y:S01]  /*2290*/  IMAD.SHL.U32 R8, R0, 0x40, RZ ;  /* 0x0000004000087824 */ /* 0x000fe200078e00ff */
[--C-:B------:R-:W-:Y:S01]  /*22a0*/  IADD3 R5, RZ, -R10, -R3.reuse ;  /* 0x8000000aff057210 */ /* 0x100fe20007ffe803 */
[----:B------:R-:W-:Y:S01]  /*22b0*/  UISETP.NE.U32.AND UP0, UPT, UR4, 0x1, UPT ;  /* 0x000000010400788c */ /* 0x000fe2000bf05070 */
[----:B------:R-:W-:Y:S01]  /*22c0*/  LOP3.LUT R4, R4, 0x6, RZ, 0xc0, !PT ;  /* 0x0000000604047812 */ /* 0x000fe200078ec0ff */
[----:B------:R-:W-:Y:S01]  /*22d0*/  ULDC.64 UR6, c[0x0][0x5d0] ;  /* 0x0001740000067ab9 */ /* 0x000fe20000000a00 */
[----:B------:R-:W-:Y:S01]  /*22e0*/  LOP3.LUT R3, R8, 0x40, R3, 0xe2, !PT ;  /* 0x0000004008037812 */ /* 0x000fe200078ee203 */
[----:B------:R-:W-:Y:S01]  /*22f0*/  IMAD R11, R0, -0x40, R5 ;  /* 0xffffffc0000b7824 */ /* 0x000fe200078e0205 */
[----:B------:R-:W-:Y:S01]  /*2300*/  LOP3.LUT R0, R18, 0x3, RZ, 0xc0, !PT ;  /* 0x0000000312007812 */ /* 0x000fe200078ec0ff */
[----:B------:R-:W-:Y:S01]  /*2310*/  UISETP.LT.U32.AND UP1, UPT, UR40, 0x2, UP1 ;  /* 0x000000022800788c */ /* 0x000fe20008f21070 */
[----:B------:R-:W-:Y:S01]  /*2320*/  PRMT R8, R4, 0x6540, R153 ;  /* 0x0000654004087816 */ /* 0x000fe20000000099 */
[----:B------:R-:W-:Y:S01]  /*2330*/  IMAD.SHL.U32 R153, R153, 0x100, RZ ;  /* 0x0000010099997824 */ /* 0x000fe200078e00ff */
[----:B------:R-:W-:Y:S01]  /*2340*/  UISETP.GT.U32.AND UP0, UPT, UR40, 0x1, !UP0 ;  /* 0x000000012800788c */ /* 0x000fe2000c704070 */
[----:B--2---:R-:W-:Y:S01]  /*2350*/  IMAD R12, R0, -0x2, R6 ;  /* 0xfffffffe000c7824 */ /* 0x004fe200078e0206 */
[----:B------:R-:W-:Y:S01]  /*2360*/  SHF.R.S32.HI R9, RZ, 0x1f, R8 ;  /* 0x0000001fff097819 */ /* 0x000fe20000011408 */
[C---:B------:R-:W-:Y:S01]  /*2370*/  IMAD.SHL.U32 R0, R154.reuse, 0x80, RZ ;  /* 0x000000809a007824 */ /* 0x040fe200078e00ff */
[----:B------:R-:W-:Y:S01]  /*2380*/  ISETP.GE.AND P0, PT, R153, R6, PT ;  /* 0x000000069900720c */ /* 0x000fe20003f06270 */
[----:B------:R-:W-:Y:S01]  /*2390*/  IMAD R4, R21, UR6, RZ ;  /* 0x0000000615047c24 */ /* 0x000fe2000f8e02ff */
[----:B------:R-:W-:Y:S01]  /*23a0*/  USEL UR5, URZ, 0x1, !UP1 ;  /* 0x000000013f057887 */ /* 0x000fe2000c800000 */
[----:B------:R-:W-:Y:S01]  /*23b0*/  IMAD.WIDE R6, R154, 0x80, RZ ;  /* 0x000000809a067825 */ /* 0x000fe200078e02ff */
[C---:B------:R-:W-:Y:S01]  /*23c0*/  ISETP.GE.OR P0, PT, R0.reuse, UR8, P0 ;  /* 0x0000000800007c0c */ /* 0x040fe20008706670 */
[----:B------:R-:W-:Y:S01]  /*23d0*/  USEL UR4, URZ, 0x1, !UP0 ;  /* 0x000000013f047887 */ /* 0x000fe2000c000000 */
[----:B------:R-:W-:Y:S01]  /*23e0*/  IADD3 R0, -R0, UR8, R11 ;  /* 0x0000000800007c10 */ /* 0x000fe2000fffe10b */
[C---:B------:R-:W-:Y:S01]  /*23f0*/  IMAD R13, R23.reuse, UR7, R4 ;  /* 0x00000007170d7c24 */ /* 0x040fe2000f8e0204 */
[----:B------:R-:W-:Y:S01]  /*2400*/  ULOP3.LUT UR39, UR39, 0x1, URZ, 0xc0, !UPT ;  /* 0x0000000127277892 */ /* 0x000fe2000f8ec03f */
[----:B------:R-:W-:Y:S01]  /*2410*/  IMAD.WIDE.U32 R4, R23, UR6, R8 ;  /* 0x0000000617047c25 */ /* 0x000fe2000f8e0008 */
[----:B------:R-:W-:Y:S01]  /*2420*/  ULOP3.LUT UR38, UR4, UR38, UR5, 0x96, !UPT ;  /* 0x0000002604267292 */ /* 0x000fe2000f8e9605 */
[----:B------:R-:W-:-:S02]  /*2430*/  LOP3.LUT R169, R6, R3, R10, 0xfe, !PT ;  /* 0x0000000306a97212 */ /* 0x000fc400078efe0a */
[----:B------:R-:W-:Y:S02]  /*2440*/  IMAD.IADD R5, R5, 0x1, R13 ;  /* 0x0000000105057824 */ /* 0x000fe400078e020d */
[----:B------:R-:W-:Y:S02]  /*2450*/  IMAD.IADD R3, R12, 0x1, -R153 ;  /* 0x000000010c037824 */ /* 0x000fe400078e0a99 */
[----:B------:R-:W-:Y:S01]  /*2460*/  IMAD.MOV.U32 R154, RZ, RZ, -0x1 ;  /* 0xffffffffff9a7424 */ /* 0x000fe200078e00ff */
[----:B------:R-:W-:Y:S06]  /*2470*/  @P0 BRA `(.L_x_32) ;  /* 0x0000007800dc0947 */ /* 0x000fec0003800000 */
[----:B------:R-:W0:Y:S01]  /*2480*/  LDC.64 R10, c[0x0][0x5c8] ;  /* 0x00017200ff0a7b82 */ /* 0x000e220000000a00 */
[----:B-----5:R-:W-:Y:S01]  /*2490*/  FSETP.NEU.AND P0, PT, R156, RZ, PT ;  /* 0x000000ff9c00720b */ /* 0x020fe20003f0d000 */
[----:B------:R-:W-:Y:S01]  /*24a0*/  BSSY B0, `(.L_x_32) ;  /* 0x00007b4000007945 */ /* 0x000fe20003800000 */
[----:B------:R-:W-:-:S04]  /*24b0*/  ISETP.GT.AND P2, PT, R3, RZ, PT ;  /* 0x000000ff0300720c */ /* 0x000fc80003f44270 */
[----:B------:R-:W-:Y:S01]  /*24c0*/  ISETP.GT.AND P1, PT, R0, RZ, P2 ;  /* 0x000000ff0000720c */ /* 0x000fe20001724270 */
[-C--:B0-----:R-:W-:Y:S02]  /*24d0*/  IMAD R12, R7, R10.reuse, RZ ;  /* 0x0000000a070c7224 */ /* 0x081fe400078e02ff */
[----:B------:R-:W-:-:S04]  /*24e0*/  IMAD.WIDE.U32 R160, R169, R10, R4 ;  /* 0x0000000aa9a07225 */ /* 0x000fc800078e0004 */
[----:B------:R-:W-:-:S04]  /*24f0*/  IMAD R5, R169, R11, R12 ;  /* 0x0000000ba9057224 */ /* 0x000fc800078e020c */
[----:B------:R-:W-:Y:S01]  /*2500*/  IMAD.IADD R153, R161, 0x1, R5 ;  /* 0x00000001a1997824 */ /* 0x000fe200078e0205 */
[----:B------:R-:W-:Y:S06]  /*2510*/  @!P0 BRA `(.L_x_33) ;  /* 0x0000005400988947 */ /* 0x000fec0003800000 */
[----:B------:R-:W0:Y:S01]  /*2520*/  LDC.64 R14, c[0x0][0x5b8] ;  /* 0x00016e00ff0e7b82 */ /* 0x000e220000000a00 */
[----:B------:R-:W-:-:S07]  /*2530*/  ULDC.64 UR4, c[0x0][0x5c0] ;  /* 0x0001700000047ab9 */ /* 0x000fce0000000a00 */
[----:B------:R-:W1:Y:S08]  /*2540*/  LDC.64 R166, c[0x0][0x5b0] ;  /* 0x00016c00ffa67b82 */ /* 0x000e700000000a00 */
[----:B------:R-:W2:Y:S01]  /*2550*/  LDC.64 R12, c[0x0][0x5a8] ;  /* 0x00016a00ff0c7b82 */ /* 0x000ea20000000a00 */
[-C--:B0-----:R-:W-:Y:S02]  /*2560*/  IMAD R4, R21, R14.reuse, RZ ;  /* 0x0000000e15047224 */ /* 0x081fe400078e02ff */
[----:B------:R-:W-:-:S04]  /*2570*/  IMAD.WIDE.U32 R162, R23, R14, R8 ;  /* 0x0000000e17a27225 */ /* 0x000fc800078e0008 */
[----:B------:R-:W-:Y:S02]  /*2580*/  IMAD R161, R23, R15, R4 ;  /* 0x0000000f17a17224 */ /* 0x000fe400078e0204 */
[-C--:B-1----:R-:W-:Y:S02]  /*2590*/  IMAD R6, R7, R166.reuse, RZ ;  /* 0x000000a607067224 */ /* 0x082fe400078e02ff */
[----:B------:R-:W-:Y:S02]  /*25a0*/  IMAD.IADD R21, R163, 0x1, R161 ;  /* 0x00000001a3157824 */ /* 0x000fe400078e02a1 */
[----:B------:R-:W-:Y:S02]  /*25b0*/  IMAD.MOV.U32 R20, RZ, RZ, R162 ;  /* 0x000000ffff147224 */ /* 0x000fe400078e00a2 */
[C---:B------:R-:W-:Y:S02]  /*25c0*/  IMAD R165, R169.reuse, R167, R6 ;  /* 0x000000a7a9a57224 */ /* 0x040fe400078e0206 */
[----:B------:R-:W-:-:S04]  /*25d0*/  IMAD.WIDE.U32 R4, R169, R166, R20 ;  /* 0x000000a6a9047225 */ /* 0x000fc800078e0014 */
[----:B------:R-:W-:Y:S01]  /*25e0*/  IMAD.IADD R5, R5, 0x1, R165 ;  /* 0x0000000105057824 */ /* 0x000fe200078e02a5 */
[----:B--2---:R-:W-:-:S04]  /*25f0*/  LEA R6, P0, R4, R12, 0x1 ;  /* 0x0000000c04067211 */ /* 0x004fc800078008ff */
[----:B------:R-:W-:-:S05]  /*2600*/  LEA.HI.X R7, R4, R13, R5, 0x1, P0 ;  /* 0x0000000d04077211 */ /* 0x000fca00000f0c05 */
[----:B------:R0:W2:Y:S01]  /*2610*/  @P1 LDG.E.LTC128B.U16 R15, desc[UR36][R6.64] ;  /* 0x00000024060f1981 */ /* 0x0000a2000c1e1520 */
[----:B------:R-:W-:Y:S01]  /*2620*/  LEA R4, P0, R160, UR4, 0x1 ;  /* 0x00000004a0047c11 */ /* 0x000fe2000f8008ff */
[----:B------:R-:W-:Y:S01]  /*2630*/  IMAD.WIDE.U32 R158, R169, R166, R8 ;  /* 0x000000a6a99e7225 */ /* 0x000fe200078e0008 */
[----:B------:R-:W-:Y:S03]  /*2640*/  BSSY B1, `(.L_x_34) ;  /* 0x0000012000017945 */ /* 0x000fe60003800000 */
[----:B------:R-:W-:Y:S02]  /*2650*/  IMAD.IADD R159, R165, 0x1, R159 ;  /* 0x00000001a59f7824 */ /* 0x000fe400078e029f */
[----:B------:R-:W-:-:S04]  /*2660*/  IMAD.WIDE.U32 R158, R23, R14, R158 ;  /* 0x0000000e179e7225 */ /* 0x000fc800078e009e */
[----:B0-----:R-:W-:Y:S01]  /*2670*/  IMAD.IADD R7, R161, 0x1, R159 ;  /* 0x00000001a1077824 */ /* 0x001fe200078e029f */
[----:B------:R-:W-:Y:S02]  /*2680*/  LEA R6, P4, R158, R12, 0x1 ;  /* 0x0000000c9e067211 */ /* 0x000fe400078808ff */
[----:B------:R-:W-:Y:S02]  /*2690*/  SHF.L.U64.HI R159, R166, 0x3, R167 ;  /* 0x00000003a69f7819 */ /* 0x000fe400000102a7 */
[----:B------:R-:W-:Y:S01]  /*26a0*/  LEA.HI.X R7, R158, R13, R7, 0x1, P4 ;  /* 0x0000000d9e077211 */ /* 0x000fe200020f0c07 */
[----:B------:R-:W-:Y:S02]  /*26b0*/  IMAD.SHL.U32 R158, R166, 0x8, RZ ;  /* 0x00000008a69e7824 */ /* 0x000fe400078e00ff */
[----:B--2---:R-:W-:-:S04]  /*26c0*/  IMAD.U32 R5, R15, 0x10000, RZ ;  /* 0x000100000f057824 */ /* 0x004fc800078e00ff */
[----:B------:R-:W-:-:S04]  /*26d0*/  FMUL R5, R5, R156 ;  /* 0x0000009c05057220 */ /* 0x000fc80000400000 */
[----:B------:R-:W-:Y:S01]  /*26e0*/  FFMA R24, R24, R155, R5 ;  /* 0x0000009b18187223 */ /* 0x000fe20000000005 */
[----:B------:R-:W-:Y:S02]  /*26f0*/  LEA.HI.X R5, R160, UR5, R153, 0x1, P0 ;  /* 0x00000005a0057c11 */ /* 0x000fe400080f0c99 */
[----:B------:R-:W-:Y:S02]  /*2700*/  ISETP.GT.AND P0, PT, R3, 0x1, PT ;  /* 0x000000010300780c */ /* 0x000fe40003f04270 */
[----:B------:R-:W-:Y:S02]  /*2710*/  F2FP.BF16.F32.PACK_AB R24, RZ, R24 ;  /* 0x00000018ff18723e */ /* 0x000fe400000010ff */
[----:B------:R-:W-:-:S03]  /*2720*/  ISETP.GT.AND P3, PT, R0, RZ, P0 ;  /* 0x000000ff0000720c */ /* 0x000fc60000764270 */
[----:B------:R0:W-:Y:S10]  /*2730*/  @P1 STG.E.U16 desc[UR36][R4.64], R24 ;  /* 0x0000001804001986 */ /* 0x0001f4000c101524 */
[----:B------:R-:W-:Y:S05]  /*2740*/  @!P3 BRA `(.L_x_35) ;  /* 0x000000000004b947 */ /* 0x000fea0003800000 */
[----:B------:R1:W5:Y:S02]  /*2750*/  LDG.E.LTC128B.U16 R15, desc[UR36][R6.64+0x2] ;  /* 0x00000224060f7981 */ /* 0x000364000c1e1520 */
.L_x_35:
[----:B------:R-:W-:Y:S05]  /*2760*/  BSYNC B1 ;  /* 0x0000000000017941 */ /* 0x000fea0003800000 */
.L_x_34:
[----:B-----5:R-:W-:Y:S01]  /*2770*/  IMAD.U32 R153, R15, 0x10000, RZ ;  /* 0x000100000f997824 */ /* 0x020fe200078e00ff */
[----:B------:R-:W-:Y:S01]  /*2780*/  ISETP.GT.AND P2, PT, R0, 0x8, P2 ;  /* 0x000000080000780c */ /* 0x000fe20001744270 */
[----:B------:R-:W-:Y:S01]  /*2790*/  IMAD.WIDE.U32 R158, R169, R166, R158 ;  /* 0x000000a6a99e7225 */ /* 0x000fe200078e009e */
[----:B0-----:R-:W-:-:S03]  /*27a0*/  PRMT R24, R15, 0x7610, R24 ;  /* 0x000076100f187816 */ /* 0x001fc60000000018 */
[----:B------:R-:W-:Y:S01]  /*27b0*/  FMUL R20, R153, R156 ;  /* 0x0000009c99147220 */ /* 0x000fe20000400000 */
[----:B------:R-:W-:Y:S01]  /*27c0*/  IMAD.IADD R165, R165, 0x1, R159 ;  /* 0x00000001a5a57824 */ /* 0x000fe200078e029f */
[----:B------:R-:W-:Y:S02]  /*27d0*/  IADD3 R162, P1, R162, R158, RZ ;  /* 0x0000009ea2a27210 */ /* 0x000fe40007f3e0ff */
[----:B------:R-:W-:-:S03]  /*27e0*/  FFMA R25, R25, R155, R20 ;  /* 0x0000009b19197223 */ /* 0x000fc60000000014 */
[----:B------:R-:W-:Y:S02]  /*27f0*/  IMAD.X R21, R165, 0x1, R21, P1 ;  /* 0x00000001a5157824 */ /* 0x000fe400008e0615 */
[----:B------:R-:W-:Y:S02]  /*2800*/  F2FP.BF16.F32.PACK_AB R25, RZ, R25 ;  /* 0x00000019ff19723e */ /* 0x000fe400000010ff */
[C---:B------:R-:W-:Y:S02]  /*2810*/  LEA R20, P1, R162.reuse, R12, 0x1 ;  /* 0x0000000ca2147211 */ /* 0x040fe400078208ff */
[----:B------:R-:W-:Y:S02]  /*2820*/  PRMT R153, R25, 0x7610, R153 ;  /* 0x0000761019997816 */ /* 0x000fe40000000099 */
[----:B------:R-:W-:-:S03]  /*2830*/  LEA.HI.X R21, R162, R13, R21, 0x1, P1 ;  /* 0x0000000da2157211 */ /* 0x000fc600008f0c15 */
[----:B------:R0:W-:Y:S04]  /*2840*/  @P3 STG.E.U16 desc[UR36][R4.64+0x2], R153 ;  /* 0x0000029904003986 */ /* 0x0001e8000c101524 */
[----:B------:R-:W2:Y:S01]  /*2850*/  @P2 LDG.E.LTC128B.U16 R24, desc[UR36][R20.64] ;  /* 0x0000002414182981 */ /* 0x000ea2000c1e1520 */
[----:B------:R-:W-:Y:S01]  /*2860*/  IADD3 R8, P1, R8, R158, RZ ;  /* 0x0000009e08087210 */ /* 0x000fe20007f3e0ff */
[----:B------:R-:W-:Y:S01]  /*2870*/  BSSY B1, `(.L_x_36) ;  /* 0x0000011000017945 */ /* 0x000fe20003800000 */
[----:B------:R-:W-:Y:S02]  /*2880*/  SHF.L.U64.HI R11, R10, 0x4, R11 ;  /* 0x000000040a0b7819 */ /* 0x000fe4000001020b */
[----:B------:R-:W-:Y:S01]  /*2890*/  ISETP.GT.AND P0, PT, R0, 0x8, P0 ;  /* 0x000000080000780c */ /* 0x000fe20000704270 */
[----:B------:R-:W-:Y:S01]  /*28a0*/  IMAD.X R9, R9, 0x1, R165, P1 ;  /* 0x0000000109097824 */ /* 0x000fe200008e06a5 */
[----:B------:R-:W-:-:S05]  /*28b0*/  LEA R10, P1, R10, R4, 0x4 ;  /* 0x000000040a0a7211 */ /* 0x000fca00078220ff */
[----:B------:R-:W-:Y:S02]  /*28c0*/  IMAD.X R11, R11, 0x1, R5, P1 ;  /* 0x000000010b0b7824 */ /* 0x000fe400008e0605 */
[----:B--2---:R-:W-:-:S04]  /*28d0*/  IMAD.U32 R15, R24, 0x10000, RZ ;  /* 0x00010000180f7824 */ /* 0x004fc800078e00ff */
[----:B------:R-:W-:Y:S01]  /*28e0*/  FMUL R25, R15, R156 ;  /* 0x0000009c0f197220 */ /* 0x000fe20000400000 */
[----:B------:R-:W-:-:S04]  /*28f0*/  IMAD.WIDE.U32 R14, R23, R14, R8 ;  /* 0x0000000e170e7225 */ /* 0x000fc800078e0008 */
[----:B------:R-:W-:Y:S01]  /*2900*/  FFMA R25, R26, R155, R25 ;  /* 0x0000009b1a197223 */ /* 0x000fe20000000019 */
[----:B------:R-:W-:Y:S01]  /*2910*/  IMAD.IADD R9, R161, 0x1, R15 ;  /* 0x00000001a1097824 */ /* 0x000fe200078e020f */
[----:B------:R-:W-:-:S03]  /*2920*/  LEA R8, P3, R14, R12, 0x1 ;  /* 0x0000000c0e087211 */ /* 0x000fc600078608ff */
[----:B------:R-:W-:Y:S02]  /*2930*/  F2FP.BF16.F32.PACK_AB R25, RZ, R25 ;  /* 0x00000019ff19723e */ /* 0x000fe400000010ff */
[----:B------:R-:W-:-:S03]  /*2940*/  LEA.HI.X R9, R14, R13, R9, 0x1, P3 ;  /* 0x0000000d0e097211 */ /* 0x000fc600018f0c09 */
[----:B------:R0:W-:Y:S01]  /*2950*/  @P2 STG.E.U16 desc[UR36][R10.64], R25 ;  /* 0x000000190a002986 */ /* 0x0001e2000c101524 */
[----:B------:R-:W-:Y:S05]  /*2960*/  @!P0 BRA `(.L_x_37) ;  /* 0x0000000000048947 */ /* 0x000fea0003800000 */
[----:B------:R2:W5:Y:S02]  /*2970*/  LDG.E.LTC128B.U16 R24, desc[UR36][R8.64+0x2] ;  /* 0x0000022408187981 */ /* 0x000564000c1e1520 */
.L_x_37:
[----:B------:R-:W-:Y:S05]  /*2980*/  BSYNC B1 ;  /* 0x0000000000017941 */ /* 0x000fea0003800000 */
.L_x_36:
[----:B-----5:R-:W-:Y:S01]  /*2990*/  IMAD.U32 R13, R24, 0x10000, RZ ;  /* 0x00010000180d7824 */ /* 0x020fe200078e00ff */
[----:B------:R-:W-:Y:S01]  /*29a0*/  ISETP.GT.AND P1, PT, R3, 0x8, PT ;  /* 0x000000080300780c */ /* 0x000fe20003f24270 */
[----:B------:R-:W-:Y:S02]  /*29b0*/  BSSY B1, `(.L_x_38) ;  /* 0x0000008000017945 */ /* 0x000fe40003800000 */
[----:B------:R-:W-:Y:S01]  /*29c0*/  FMUL R12, R13, R156 ;  /* 0x0000009c0d0c7220 */ /* 0x000fe20000400000 */
[----:B------:R-:W-:-:S03]  /*29d0*/  ISETP.GT.AND P2, PT, R0, RZ, P1 ;  /* 0x000000ff0000720c */ /* 0x000fc60000f44270 */
[----:B------:R-:W-:-:S05]  /*29e0*/  FFMA R12, R27, R155, R12 ;  /* 0x0000009b1b0c7223 */ /* 0x000fca000000000c */
[----:B------:R-:W-:-:S05]  /*29f0*/  F2FP.BF16.F32.PACK_AB R12, RZ, R12 ;  /* 0x0000000cff0c723e */ /* 0x000fca00000010ff */
[----:B------:R3:W-:Y:S01]  /*2a00*/  @P0 STG.E.U16 desc[UR36][R10.64+0x2], R12 ;  /* 0x0000020c0a000986 */ /* 0x0007e2000c101524 */
[----:B------:R-:W-:Y:S05]  /*2a10*/  @!P2 BRA `(.L_x_39) ;  /* 0x000000000004a947 */ /* 0x000fea0003800000 */
[----:B------:R4:W5:Y:S02]  /*2a20*/  LDG.E.LTC128B.U16 R24, desc[UR36][R6.64+0x10] ;  /* 0x0000102406187981 */ /* 0x000964000c1e1520 */
.L_x_39:
[----:B------:R-:W-:Y:S05]  /*2a30*/  BSYNC B1 ;  /* 0x0000000000017941 */ /* 0x000fea0003800000 */
.L_x_38:
        /* <DEDUP_REMOVED lines=10> */
.L_x_41:
[----:B------:R-:W-:Y:S05]  /*2ae0*/  BSYNC B1 ;  /* 0x0000000000017941 */ /* 0x000fea0003800000 */
.L_x_40:
[----:B0----5:R-:W-:Y:S01]  /*2af0*/  IMAD.U32 R13, R24, 0x10000, RZ ;  /* 0x00010000180d7824 */ /* 0x021fe200078e00ff */
[----:B------:R-:W-:Y:S01]  /*2b00*/  ISETP.GT.AND P1, PT, R0, 0x8, P1 ;  /* 0x000000080000780c */ /* 0x000fe20000f24270 */
[----:B------:R-:W-:Y:S02]  /*2b10*/  BSSY B1, `(.L_x_42) ;  /* 0x0000007000017945 */ /* 0x000fe40003800000 */
[----:B---3--:R-:W-:-:S04]  /*2b20*/  FMUL R12, R13, R156 ;  /* 0x0000009c0d0c7220 */ /* 0x008fc80000400000 */
[----:B------:R-:W-:-:S05]  /*2b30*/  FFMA R12, R29, R155, R12 ;  /* 0x0000009b1d0c7223 */ /* 0x000fca000000000c */
[----:B------:R-:W-:-:S05]  /*2b40*/  F2FP.BF16.F32.PACK_AB R12, RZ, R12 ;  /* 0x0000000cff0c723e */ /* 0x000fca00000010ff */
[----:B------:R0:W-:Y:S01]  /*2b50*/  @P3 STG.E.U16 desc[UR36][R4.64+0x12], R12 ;  /* 0x0000120c04003986 */ /* 0x0001e2000c101524 */
[----:B------:R-:W-:Y:S05]  /*2b60*/  @!P1 BRA `(.L_x_43) ;  /* 0x0000000000049947 */ /* 0x000fea0003800000 */
[----:B------:R3:W5:Y:S02]  /*2b70*/  LDG.E.LTC128B.U16 R24, desc[UR36][R8.64+0x10] ;  /* 0x0000102408187981 */ /* 0x000764000c1e1520 */
.L_x_43:
[----:B------:R-:W-:Y:S05]  /*2b80*/  BSYNC B1 ;  /* 0x0000000000017941 */ /* 0x000fea0003800000 */
.L_x_42:
[----:B-----5:R-:W-:Y:S01]  /*2b90*/  IMAD.U32 R13, R24, 0x10000, RZ ;  /* 0x00010000180d7824 */ /* 0x020fe200078e00ff */
[----:B------:R-:W-:Y:S01]  /*2ba0*/  ISETP.GT.AND P0, PT, R0, 0x8, P0 ;  /* 0x000000080000780c */ /* 0x000fe20000704270 */
[----:B------:R-:W-:Y:S02]  /*2bb0*/  BSSY B1, `(.L_x_44) ;  /* 0x0000007000017945 */ /* 0x000fe40003800000 */
[----:B------:R-:W-:-:S04]  /*2bc0*/  FMUL R13, R13, R156 ;  /* 0x0000009c0d0d7220 */ /* 0x000fc80000400000 */
[----:B------:R-:W-:-:S05]  /*2bd0*/  FFMA R13, R30, R155, R13 ;  /* 0x0000009b1e0d7223 */ /* 0x000fca000000000d */
[----:B------:R-:W-:-:S05]  /*2be0*/  F2FP.BF16.F32.PACK_AB R13, RZ, R13 ;  /* 0x0000000dff0d723e */ /* 0x000fca00000010ff */
[----:B------:R0:W-:Y:S01]  /*2bf0*/  @P1 STG.E.U16 desc[UR36][R10.64+0x10], R13 ;  /* 0x0000100d0a001986 */ /* 0x0001e2000c101524 */
[----:B------:R-:W-:Y:S05]  /*2c00*/  @!P0 BRA `(.L_x_45) ;  /* 0x0000000000048947 */ /* 0x000fea0003800000 */
[----:B------:R0:W5:Y:S02]  /*2c10*/  LDG.E.LTC128B.U16 R24, desc[UR36][R8.64+0x12] ;  /* 0x0000122408187981 */ /* 0x000164000c1e1520 */
.L_x_45:
[----:B------:R-:W-:Y:S05]  /*2c20*/  BSYNC B1 ;  /* 0x0000000000017941 */ /* 0x000fea0003800000 */
.L_x_44:
[----:B0----5:R-:W-:Y:S01]  /*2c30*/  IMAD.U32 R13, R24, 0x10000, RZ ;  /* 0x00010000180d7824 */ /* 0x021fe200078e00ff */
        /* <DEDUP_REMOVED lines=9> */
.L_x_47:
[----:B------:R-:W-:Y:S05]  /*2cd0*/  BSYNC B1 ;  /* 0x0000000000017941 */ /* 0x000fea0003800000 */
.L_x_46:
        /* <DEDUP_REMOVED lines=10> */
.L_x_49:
[----:B------:R-:W-:Y:S05]  /*2d80*/  BSYNC B1 ;  /* 0x0000000000017941 */ /* 0x000fea0003800000 */
.L_x_48:
[----:B0----5:R-:W-:Y:S01]  /*2d90*/  IMAD.U32 R13, R24, 0x10000, RZ ;  /* 0x00010000180d7824 */ /* 0x021fe200078e00ff */
        /* <DEDUP_REMOVED lines=8> */
.L_x_51:
[----:B------:R-:W-:Y:S05]  /*2e20*/  BSYNC B1 ;  /* 0x0000000000017941 */ /* 0x000fea0003800000 */
.L_x_50:
        /* <DEDUP_REMOVED lines=9> */
.L_x_53:
[----:B------:R-:W-:Y:S05]  /*2ec0*/  BSYNC B1 ;  /* 0x0000000000017941 */ /* 0x000fea0003800000 */
.L_x_52:
        /* <DEDUP_REMOVED lines=10> */
.L_x_55:
[----:B------:R-:W-:Y:S05]  /*2f70*/  BSYNC B1 ;  /* 0x0000000000017941 */ /* 0x000fea0003800000 */
.L_x_54:
        /* <DEDUP_REMOVED lines=10> */
.L_x_57:
[----:B------:R-:W-:Y:S05]  /*3020*/  BSYNC B1 ;  /* 0x0000000000017941 */ /* 0x000fea0003800000 */
.L_x_56:
        /* <DEDUP_REMOVED lines=9> */
.L_x_59:
[----:B------:R-:W-:Y:S05]  /*30c0*/  BSYNC B1 ;  /* 0x0000000000017941 */ /* 0x000fea0003800000 */
.L_x_58:
        /* <DEDUP_REMOVED lines=9> */
.L_x_61:
[----:B------:R-:W-:Y:S05]  /*3160*/  BSYNC B1 ;  /* 0x0000000000017941 */ /* 0x000fea0003800000 */
.L_x_60:
        /* <DEDUP_REMOVED lines=10> */
.L_x_63:
[----:B------:R-:W-:Y:S05]  /*3210*/  BSYNC B1 ;  /* 0x0000000000017941 */ /* 0x000fea0003800000 */
.L_x_62:
        /* <DEDUP_REMOVED lines=10> */
.L_x_65:
[----:B------:R-:W-:Y:S05]  /*32c0*/  BSYNC B1 ;  /* 0x0000000000017941 */ /* 0x000fea0003800000 */
.L_x_64:
        /* <DEDUP_REMOVED lines=9> */
.L_x_67:
[----:B------:R-:W-:Y:S05]  /*3360*/  BSYNC B1 ;  /* 0x0000000000017941 */ /* 0x000fea0003800000 */
.L_x_66:
        /* <DEDUP_REMOVED lines=9> */
.L_x_69:
[----:B------:R-:W-:Y:S05]  /*3400*/  BSYNC B1 ;  /* 0x0000000000017941 */ /* 0x000fea0003800000 */
.L_x_68:
        /* <DEDUP_REMOVED lines=10> */
.L_x_71:
[----:B------:R-:W-:Y:S05]  /*34b0*/  BSYNC B1 ;  /* 0x0000000000017941 */ /* 0x000fea0003800000 */
.L_x_70:
        /* <DEDUP_REMOVED lines=10> */
.L_x_73:
[----:B------:R-:W-:Y:S05]  /*3560*/  BSYNC B1 ;  /* 0x0000000000017941 */ /* 0x000fea0003800000 */
.L_x_72:
        /* <DEDUP_REMOVED lines=9> */
.L_x_75:
[----:B------:R-:W-:Y:S05]  /*3600*/  BSYNC B1 ;  /* 0x0000000000017941 */ /* 0x000fea0003800000 */
.L_x_74:
        /* <DEDUP_REMOVED lines=9> */
.L_x_77:
[----:B------:R-:W-:Y:S05]  /*36a0*/  BSYNC B1 ;  /* 0x0000000000017941 */ /* 0x000fea0003800000 */
.L_x_76:
        /* <DEDUP_REMOVED lines=10> */
.L_x_79:
[----:B------:R-:W-:Y:S05]  /*3750*/  BSYNC B1 ;  /* 0x0000000000017941 */ /* 0x000fea0003800000 */
.L_x_78:
        /* <DEDUP_REMOVED lines=10> */
.L_x_81:
[----:B------:R-:W-:Y:S05]  /*3800*/  BSYNC B1 ;  /* 0x0000000000017941 */ /* 0x000fea0003800000 */
.L_x_80:
        /* <DEDUP_REMOVED lines=9> */
.L_x_83:
[----:B------:R-:W-:Y:S05]  /*38a0*/  BSYNC B1 ;  /* 0x0000000000017941 */ /* 0x000fea0003800000 */
.L_x_82:
        /* <DEDUP_REMOVED lines=9> */
.L_x_85:
[----:B------:R-:W-:Y:S05]  /*3940*/  BSYNC B1 ;  /* 0x0000000000017941 */ /* 0x000fea0003800000 */
.L_x_84:
        /* <DEDUP_REMOVED lines=10> */
.L_x_87:
[----:B------:R-:W-:Y:S05]  /*39f0*/  BSYNC B1 ;  /* 0x0000000000017941 */ /* 0x000fea0003800000 */
.L_x_86:
        /* <DEDUP_REMOVED lines=10> */
.L_x_89:
[----:B------:R-:W-:Y:S05]  /*3aa0*/  BSYNC B1 ;  /* 0x0000000000017941 */ /* 0x000fea0003800000 */
.L_x_88:
        /* <DEDUP_REMOVED lines=9> */
.L_x_91:
[----:B------:R-:W-:Y:S05]  /*3b40*/  BSYNC B1 ;  /* 0x0000000000017941 */ /* 0x000fea0003800000 */
.L_x_90:
        /* <DEDUP_REMOVED lines=9> */
.L_x_93:
[----:B------:R-:W-:Y:S05]  /*3be0*/  BSYNC B1 ;  /* 0x0000000000017941 */ /* 0x000fea0003800000 */
.L_x_92:
        /* <DEDUP_REMOVED lines=10> */
.L_x_95:
[----:B------:R-:W-:Y:S05]  /*3c90*/  BSYNC B1 ;  /* 0x0000000000017941 */ /* 0x000fea0003800000 */
.L_x_94:
        /* <DEDUP_REMOVED lines=10> */
.L_x_97:
[----:B------:R-:W-:Y:S05]  /*3d40*/  BSYNC B1 ;  /* 0x0000000000017941 */ /* 0x000fea0003800000 */
.L_x_96:
        /* <DEDUP_REMOVED lines=9> */
.L_x_99:
[----:B------:R-:W-:Y:S05]  /*3de0*/  BSYNC B1 ;  /* 0x0000000000017941 */ /* 0x000fea0003800000 */
.L_x_98:
        /* <DEDUP_REMOVED lines=9> */
.L_x_101:
[----:B------:R-:W-:Y:S05]  /*3e80*/  BSYNC B1 ;  /* 0x0000000000017941 */ /* 0x000fea0003800000 */
.L_x_100:
        /* <DEDUP_REMOVED lines=10> */
.L_x_103:
[----:B------:R-:W-:Y:S05]  /*3f30*/  BSYNC B1 ;  /* 0x0000000000017941 */ /* 0x000fea0003800000 */
.L_x_102:
        /* <DEDUP_REMOVED lines=10> */
.L_x_105:
[----:B------:R-:W-:Y:S05]  /*3fe0*/  BSYNC B1 ;  /* 0x0000000000017941 */ /* 0x000fea0003800000 */
.L_x_104:
        /* <DEDUP_REMOVED lines=9> */
.L_x_107:
[----:B------:R-:W-:Y:S05]  /*4080*/  BSYNC B1 ;  /* 0x0000000000017941 */ /* 0x000fea0003800000 */
.L_x_106:
        /* <DEDUP_REMOVED lines=9> */
.L_x_109:
[----:B------:R-:W-:Y:S05]  /*4120*/  BSYNC B1 ;  /* 0x0000000000017941 */ /* 0x000fea0003800000 */
.L_x_108:
        /* <DEDUP_REMOVED lines=10> */
.L_x_111:
[----:B------:R-:W-:Y:S05]  /*41d0*/  BSYNC B1 ;  /* 0x0000000000017941 */ /* 0x000fea0003800000 */
.L_x_110:
        /* <DEDUP_REMOVED lines=10> */
.L_x_113:
[----:B------:R-:W-:Y:S05]  /*4280*/  BSYNC B1 ;  /* 0x0000000000017941 */ /* 0x000fea0003800000 */
.L_x_112:
        /* <DEDUP_REMOVED lines=9> */
.L_x_115:
[----:B------:R-:W-:Y:S05]  /*4320*/  BSYNC B1 ;  /* 0x0000000000017941 */ /* 0x000fea0003800000 */
.L_x_114:
        /* <DEDUP_REMOVED lines=9> */
.L_x_117:
[----:B------:R-:W-:Y:S05]  /*43c0*/  BSYNC B1 ;  /* 0x0000000000017941 */ /* 0x000fea0003800000 */
.L_x_116:
        /* <DEDUP_REMOVED lines=10> */
.L_x_119:
[----:B------:R-:W-:Y:S05]  /*4470*/  BSYNC B1 ;  /* 0x0000000000017941 */ /* 0x000fea0003800000 */
.L_x_118:
        /* <DEDUP_REMOVED lines=10> */
.L_x_121:
[----:B------:R-:W-:Y:S05]  /*4520*/  BSYNC B1 ;  /* 0x0000000000017941 */ /* 0x000fea0003800000 */
.L_x_120:
        /* <DEDUP_REMOVED lines=9> */
.L_x_123:
[----:B------:R-:W-:Y:S05]  /*45c0*/  BSYNC B1 ;  /* 0x0000000000017941 */ /* 0x000fea0003800000 */
.L_x_122:
        /* <DEDUP_REMOVED lines=9> */
.L_x_125:
[----:B------:R-:W-:Y:S05]  /*4660*/  BSYNC B1 ;  /* 0x0000000000017941 */ /* 0x000fea0003800000 */
.L_x_124:
        /* <DEDUP_REMOVED lines=10> */
.L_x_127:
[----:B------:R-:W-:Y:S05]  /*4710*/  BSYNC B1 ;  /* 0x0000000000017941 */ /* 0x000fea0003800000 */
.L_x_126:
        /* <DEDUP_REMOVED lines=10> */
.L_x_129:
[----:B------:R-:W-:Y:S05]  /*47c0*/  BSYNC B1 ;  /* 0x0000000000017941 */ /* 0x000fea0003800000 */
.L_x_128:
        /* <DEDUP_REMOVED lines=9> */
.L_x_131:
[----:B------:R-:W-:Y:S05]  /*4860*/  BSYNC B1 ;  /* 0x0000000000017941 */ /* 0x000fea0003800000 */
.L_x_130:
        /* <DEDUP_REMOVED lines=9> */
.L_x_133:
[----:B------:R-:W-:Y:S05]  /*4900*/  BSYNC B1 ;  /* 0x0000000000017941 */ /* 0x000fea0003800000 */
.L_x_132:
        /* <DEDUP_REMOVED lines=10> */
.L_x_135:
[----:B------:R-:W-:Y:S05]  /*49b0*/  BSYNC B1 ;  /* 0x0000000000017941 */ /* 0x000fea0003800000 */
.L_x_134:
        /* <DEDUP_REMOVED lines=10> */
.L_x_137:
[----:B------:R-:W-:Y:S05]  /*4a60*/  BSYNC B1 ;  /* 0x0000000000017941 */ /* 0x000fea0003800000 */
.L_x_136:
        /* <DEDUP_REMOVED lines=9> */
.L_x_139:
[----:B------:R-:W-:Y:S05]  /*4b00*/  BSYNC B1 ;  /* 0x0000000000017941 */ /* 0x000fea0003800000 */
.L_x_138:
        /* <DEDUP_REMOVED lines=9> */
.L_x_141:
[----:B------:R-:W-:Y:S05]  /*4ba0*/  BSYNC B1 ;  /* 0x0000000000017941 */ /* 0x000fea0003800000 */
.L_x_140:
        /* <DEDUP_REMOVED lines=10> */
.L_x_143:
[----:B------:R-:W-:Y:S05]  /*4c50*/  BSYNC B1 ;  /* 0x0000000000017941 */ /* 0x000fea0003800000 */
.L_x_142:
        /* <DEDUP_REMOVED lines=10> */
.L_x_145:
[----:B------:R-:W-:Y:S05]  /*4d00*/  BSYNC B1 ;  /* 0x0000000000017941 */ /* 0x000fea0003800000 */
.L_x_144:
        /* <DEDUP_REMOVED lines=9> */
.L_x_147:
[----:B------:R-:W-:Y:S05]  /*4da0*/  BSYNC B1 ;  /* 0x0000000000017941 */ /* 0x000fea0003800000 */
.L_x_146:
        /* <DEDUP_REMOVED lines=9> */
.L_x_149:
[----:B------:R-:W-:Y:S05]  /*4e40*/  BSYNC B1 ;  /* 0x0000000000017941 */ /* 0x000fea0003800000 */
.L_x_148:
        /* <DEDUP_REMOVED lines=10> */
.L_x_151:
[----:B------:R-:W-:Y:S05]  /*4ef0*/  BSYNC B1 ;  /* 0x0000000000017941 */ /* 0x000fea0003800000 */
.L_x_150:
        /* <DEDUP_REMOVED lines=10> */
.L_x_153:
[----:B------:R-:W-:Y:S05]  /*4fa0*/  BSYNC B1 ;  /* 0x0000000000017941 */ /* 0x000fea0003800000 */
.L_x_152:
        /* <DEDUP_REMOVED lines=9> */
.L_x_155:
[----:B------:R-:W-:Y:S05]  /*5040*/  BSYNC B1 ;  /* 0x0000000000017941 */ /* 0x000fea0003800000 */
.L_x_154:
        /* <DEDUP_REMOVED lines=9> */
.L_x_157:
[----:B------:R-:W-:Y:S05]  /*50e0*/  BSYNC B1 ;  /* 0x0000000000017941 */ /* 0x000fea0003800000 */
.L_x_156:
        /* <DEDUP_REMOVED lines=10> */
.L_x_159:
[----:B------:R-:W-:Y:S05]  /*5190*/  BSYNC B1 ;  /* 0x0000000000017941 */ /* 0x000fea0003800000 */
.L_x_158:
        /* <DEDUP_REMOVED lines=10> */
.L_x_161:
[----:B------:R-:W-:Y:S05]  /*5240*/  BSYNC B1 ;  /* 0x0000000000017941 */ /* 0x000fea0003800000 */
.L_x_160:
        /* <DEDUP_REMOVED lines=9> */
.L_x_163:
[----:B------:R-:W-:Y:S05]  /*52e0*/  BSYNC B1 ;  /* 0x0000000000017941 */ /* 0x000fea0003800000 */
.L_x_162:
        /* <DEDUP_REMOVED lines=9> */
.L_x_165:
[----:B------:R-:W-:Y:S05]  /*5380*/  BSYNC B1 ;  /* 0x0000000000017941 */ /* 0x000fea0003800000 */
.L_x_164:
        /* <DEDUP_REMOVED lines=10> */
.L_x_167:
[----:B------:R-:W-:Y:S05]  /*5430*/  BSYNC B1 ;  /* 0x0000000000017941 */ /* 0x000fea0003800000 */
.L_x_166:
        /* <DEDUP_REMOVED lines=10> */
.L_x_169:
[----:B------:R-:W-:Y:S05]  /*54e0*/  BSYNC B1 ;  /* 0x0000000000017941 */ /* 0x000fea0003800000 */
.L_x_168:
        /* <DEDUP_REMOVED lines=9> */
.L_x_171:
[----:B------:R-:W-:Y:S05]  /*5580*/  BSYNC B1 ;  /* 0x0000000000017941 */ /* 0x000fea0003800000 */
.L_x_170:
        /* <DEDUP_REMOVED lines=9> */
.L_x_173:
[----:B------:R-:W-:Y:S05]  /*5620*/  BSYNC B1 ;  /* 0x0000000000017941 */ /* 0x000fea0003800000 */
.L_x_172:
        /* <DEDUP_REMOVED lines=10> */
.L_x_175:
[----:B------:R-:W-:Y:S05]  /*56d0*/  BSYNC B1 ;  /* 0x0000000000017941 */ /* 0x000fea0003800000 */
.L_x_174:
        /* <DEDUP_REMOVED lines=10> */
.L_x_177:
[----:B------:R-:W-:Y:S05]  /*5780*/  BSYNC B1 ;  /* 0x0000000000017941 */ /* 0x000fea0003800000 */
.L_x_176:
        /* <DEDUP_REMOVED lines=9> */
.L_x_179:
[----:B------:R-:W-:Y:S05]  /*5820*/  BSYNC B1 ;  /* 0x0000000000017941 */ /* 0x000fea0003800000 */
.L_x_178:
        /* <DEDUP_REMOVED lines=9> */
.L_x_181:
[----:B------:R-:W-:Y:S05]  /*58c0*/  BSYNC B1 ;  /* 0x0000000000017941 */ /* 0x000fea0003800000 */
.L_x_180:
        /* <DEDUP_REMOVED lines=10> */
.L_x_183:
[----:B------:R-:W-:Y:S05]  /*5970*/  BSYNC B1 ;  /* 0x0000000000017941 */ /* 0x000fea0003800000 */
.L_x_182:
        /* <DEDUP_REMOVED lines=10> */
.L_x_185:
[----:B------:R-:W-:Y:S05]  /*5a20*/  BSYNC B1 ;  /* 0x0000000000017941 */ /* 0x000fea0003800000 */
.L_x_184:
        /* <DEDUP_REMOVED lines=9> */
.L_x_187:
[----:B------:R-:W-:Y:S05]  /*5ac0*/  BSYNC B1 ;  /* 0x0000000000017941 */ /* 0x000fea0003800000 */
.L_x_186:
        /* <DEDUP_REMOVED lines=9> */
.L_x_189:
[----:B------:R-:W-:Y:S05]  /*5b60*/  BSYNC B1 ;  /* 0x0000000000017941 */ /* 0x000fea0003800000 */
.L_x_188:
        /* <DEDUP_REMOVED lines=10> */
.L_x_191:
[----:B------:R-:W-:Y:S05]  /*5c10*/  BSYNC B1 ;  /* 0x0000000000017941 */ /* 0x000fea0003800000 */
.L_x_190:
        /* <DEDUP_REMOVED lines=10> */
.L_x_193:
[----:B------:R-:W-:Y:S05]  /*5cc0*/  BSYNC B1 ;  /* 0x0000000000017941 */ /* 0x000fea0003800000 */
.L_x_192:
        /* <DEDUP_REMOVED lines=9> */
.L_x_195:
[----:B------:R-:W-:Y:S05]  /*5d60*/  BSYNC B1 ;  /* 0x0000000000017941 */ /* 0x000fea0003800000 */
.L_x_194:
        /* <DEDUP_REMOVED lines=9> */
.L_x_197:
[----:B------:R-:W-:Y:S05]  /*5e00*/  BSYNC B1 ;  /* 0x0000000000017941 */ /* 0x000fea0003800000 */
.L_x_196:
        /* <DEDUP_REMOVED lines=10> */
.L_x_199:
[----:B------:R-:W-:Y:S05]  /*5eb0*/  BSYNC B1 ;  /* 0x0000000000017941 */ /* 0x000fea0003800000 */
.L_x_198:
        /* <DEDUP_REMOVED lines=10> */
.L_x_201:
[----:B------:R-:W-:Y:S05]  /*5f60*/  BSYNC B1 ;  /* 0x0000000000017941 */ /* 0x000fea0003800000 */
.L_x_200:
        /* <DEDUP_REMOVED lines=9> */
.L_x_203:
[----:B------:R-:W-:Y:S05]  /*6000*/  BSYNC B1 ;  /* 0x0000000000017941 */ /* 0x000fea0003800000 */
.L_x_202:
        /* <DEDUP_REMOVED lines=9> */
.L_x_205:
[----:B------:R-:W-:Y:S05]  /*60a0*/  BSYNC B1 ;  /* 0x0000000000017941 */ /* 0x000fea0003800000 */
.L_x_204:
        /* <DEDUP_REMOVED lines=10> */
.L_x_207:
[----:B------:R-:W-:Y:S05]  /*6150*/  BSYNC B1 ;  /* 0x0000000000017941 */ /* 0x000fea0003800000 */
.L_x_206:
        /* <DEDUP_REMOVED lines=10> */
.L_x_209:
[----:B------:R-:W-:Y:S05]  /*6200*/  BSYNC B1 ;  /* 0x0000000000017941 */ /* 0x000fea0003800000 */
.L_x_208:
        /* <DEDUP_REMOVED lines=9> */
.L_x_211:
[----:B------:R-:W-:Y:S05]  /*62a0*/  BSYNC B1 ;  /* 0x0000000000017941 */ /* 0x000fea0003800000 */
.L_x_210:
        /* <DEDUP_REMOVED lines=9> */
.L_x_213:
[----:B------:R-:W-:Y:S05]  /*6340*/  BSYNC B1 ;  /* 0x0000000000017941 */ /* 0x000fea0003800000 */
.L_x_212:
        /* <DEDUP_REMOVED lines=10> */
.L_x_215:
[----:B------:R-:W-:Y:S05]  /*63f0*/  BSYNC B1 ;  /* 0x0000000000017941 */ /* 0x000fea0003800000 */
.L_x_214:
        /* <DEDUP_REMOVED lines=10> */
.L_x_217:
[----:B------:R-:W-:Y:S05]  /*64a0*/  BSYNC B1 ;  /* 0x0000000000017941 */ /* 0x000fea0003800000 */
.L_x_216:
        /* <DEDUP_REMOVED lines=9> */
.L_x_219:
[----:B------:R-:W-:Y:S05]  /*6540*/  BSYNC B1 ;  /* 0x0000000000017941 */ /* 0x000fea0003800000 */
.L_x_218:
        /* <DEDUP_REMOVED lines=9> */
.L_x_221:
[----:B------:R-:W-:Y:S05]  /*65e0*/  BSYNC B1 ;  /* 0x0000000000017941 */ /* 0x000fea0003800000 */
.L_x_220:
        /* <DEDUP_REMOVED lines=10> */
.L_x_223:
[----:B------:R-:W-:Y:S05]  /*6690*/  BSYNC B1 ;  /* 0x0000000000017941 */ /* 0x000fea0003800000 */
.L_x_222:
        /* <DEDUP_REMOVED lines=10> */
.L_x_225:
[----:B------:R-:W-:Y:S05]  /*6740*/  BSYNC B1 ;  /* 0x0000000000017941 */ /* 0x000fea0003800000 */
.L_x_224:
        /* <DEDUP_REMOVED lines=9> */
.L_x_227:
[----:B------:R-:W-:Y:S05]  /*67e0*/  BSYNC B1 ;  /* 0x0000000000017941 */ /* 0x000fea0003800000 */
.L_x_226:
        /* <DEDUP_REMOVED lines=9> */
.L_x_229:
[----:B------:R-:W-:Y:S05]  /*6880*/  BSYNC B1 ;  /* 0x0000000000017941 */ /* 0x000fea0003800000 */
.L_x_228:
        /* <DEDUP_REMOVED lines=10> */
.L_x_231:
[----:B------:R-:W-:Y:S05]  /*6930*/  BSYNC B1 ;  /* 0x0000000000017941 */ /* 0x000fea0003800000 */
.L_x_230:
        /* <DEDUP_REMOVED lines=10> */
.L_x_233:
[----:B------:R-:W-:Y:S05]  /*69e0*/  BSYNC B1 ;  /* 0x0000000000017941 */ /* 0x000fea0003800000 */
.L_x_232:
        /* <DEDUP_REMOVED lines=9> */
.L_x_235:
[----:B------:R-:W-:Y:S05]  /*6a80*/  BSYNC B1 ;  /* 0x0000000000017941 */ /* 0x000fea0003800000 */
.L_x_234:
        /* <DEDUP_REMOVED lines=9> */
.L_x_237:
[----:B------:R-:W-:Y:S05]  /*6b20*/  BSYNC B1 ;  /* 0x0000000000017941 */ /* 0x000fea0003800000 */
.L_x_236:
        /* <DEDUP_REMOVED lines=10> */
.L_x_239:
[----:B------:R-:W-:Y:S05]  /*6bd0*/  BSYNC B1 ;  /* 0x0000000000017941 */ /* 0x000fea0003800000 */
.L_x_238:
        /* <DEDUP_REMOVED lines=10> */
.L_x_241:
[----:B------:R-:W-:Y:S05]  /*6c80*/  BSYNC B1 ;  /* 0x0000000000017941 */ /* 0x000fea0003800000 */
.L_x_240:
        /* <DEDUP_REMOVED lines=9> */
.L_x_243:
[----:B------:R-:W-:Y:S05]  /*6d20*/  BSYNC B1 ;  /* 0x0000000000017941 */ /* 0x000fea0003800000 */
.L_x_242:
        /* <DEDUP_REMOVED lines=9> */
.L_x_245:
[----:B------:R-:W-:Y:S05]  /*6dc0*/  BSYNC B1 ;  /* 0x0000000000017941 */ /* 0x000fea0003800000 */
.L_x_244:
        /* <DEDUP_REMOVED lines=10> */
.L_x_247:
[----:B------:R-:W-:Y:S05]  /*6e70*/  BSYNC B1 ;  /* 0x0000000000017941 */ /* 0x000fea0003800000 */
.L_x_246:
        /* <DEDUP_REMOVED lines=10> */
.L_x_249:
[----:B------:R-:W-:Y:S05]  /*6f20*/  BSYNC B1 ;  /* 0x0000000000017941 */ /* 0x000fea0003800000 */
.L_x_248:
        /* <DEDUP_REMOVED lines=9> */
.L_x_251:
[----:B------:R-:W-:Y:S05]  /*6fc0*/  BSYNC B1 ;  /* 0x0000000000017941 */ /* 0x000fea0003800000 */
.L_x_250:
        /* <DEDUP_REMOVED lines=9> */
.L_x_253:
[----:B------:R-:W-:Y:S05]  /*7060*/  BSYNC B1 ;  /* 0x0000000000017941 */ /* 0x000fea0003800000 */
.L_x_252:
        /* <DEDUP_REMOVED lines=10> */
.L_x_255:
[----:B------:R-:W-:Y:S05]  /*7110*/  BSYNC B1 ;  /* 0x0000000000017941 */ /* 0x000fea0003800000 */
.L_x_254:
        /* <DEDUP_REMOVED lines=10> */
.L_x_257:
[----:B------:R-:W-:Y:S05]  /*71c0*/  BSYNC B1 ;  /* 0x0000000000017941 */ /* 0x000fea0003800000 */
.L_x_256:
        /* <DEDUP_REMOVED lines=9> */
.L_x_259:
[----:B------:R-:W-:Y:S05]  /*7260*/  BSYNC B1 ;  /* 0x0000000000017941 */ /* 0x000fea0003800000 */
.L_x_258:
        /* <DEDUP_REMOVED lines=9> */
.L_x_261:
[----:B------:R-:W-:Y:S05]  /*7300*/  BSYNC B1 ;  /* 0x0000000000017941 */ /* 0x000fea0003800000 */
.L_x_260:
        /* <DEDUP_REMOVED lines=10> */
.L_x_263:
[----:B------:R-:W-:Y:S05]  /*73b0*/  BSYNC B1 ;  /* 0x0000000000017941 */ /* 0x000fea0003800000 */
.L_x_262:
        /* <DEDUP_REMOVED lines=10> */
.L_x_265:
[----:B------:R-:W-:Y:S05]  /*7460*/  BSYNC B1 ;  /* 0x0000000000017941 */ /* 0x000fea0003800000 */
.L_x_264:
        /* <DEDUP_REMOVED lines=9> */
.L_x_267:
[----:B------:R-:W-:Y:S05]  /*7500*/  BSYNC B1 ;  /* 0x0000000000017941 */ /* 0x000fea0003800000 */
.L_x_266:
        /* <DEDUP_REMOVED lines=9> */
.L_x_269:
[----:B------:R-:W-:Y:S05]  /*75a0*/  BSYNC B1 ;  /* 0x0000000000017941 */ /* 0x000fea0003800000 */
.L_x_268:
        /* <DEDUP_REMOVED lines=10> */
.L_x_271:
[----:B------:R-:W-:Y:S05]  /*7650*/  BSYNC B1 ;  /* 0x0000000000017941 */ /* 0x000fea0003800000 */
.L_x_270:
        /* <DEDUP_REMOVED lines=10> */
.L_x_273:
[----:B------:R-:W-:Y:S05]  /*7700*/  BSYNC B1 ;  /* 0x0000000000017941 */ /* 0x000fea0003800000 */
.L_x_272:
        /* <DEDUP_REMOVED lines=9> */
.L_x_275:
[----:B------:R-:W-:Y:S05]  /*77a0*/  BSYNC B1 ;  /* 0x0000000000017941 */ /* 0x000fea0003800000 */
.L_x_274:
        /* <DEDUP_REMOVED lines=9> */
.L_x_277:
[----:B------:R-:W-:Y:S05]  /*7840*/  BSYNC B1 ;  /* 0x0000000000017941 */ /* 0x000fea0003800000 */
.L_x_276:
        /* <DEDUP_REMOVED lines=10> */
.L_x_279:
[----:B------:R-:W-:Y:S05]  /*78f0*/  BSYNC B1 ;  /* 0x0000000000017941 */ /* 0x000fea0003800000 */
.L_x_278:
        /* <DEDUP_REMOVED lines=10> */
.L_x_281:
[----:B------:R-:W-:Y:S05]  /*79a0*/  BSYNC B1 ;  /* 0x0000000000017941 */ /* 0x000fea0003800000 */
.L_x_280:
[----:B-----5:R-:W-:Y:S01]  /*79b0*/  IMAD.U32 R3, R24, 0x10000, RZ ;  /* 0x0001000018037824 */ /* 0x020fe200078e00ff */
[----:B------:R-:W-:Y:S01]  /*79c0*/  ISETP.GT.AND P1, PT, R0, 0x8, P1 ;  /* 0x000000080000780c */ /* 0x000fe20000f24270 */
[----:B------:R-:W-:Y:S02]  /*79d0*/  BSSY B1, `(.L_x_282) ;  /* 0x0000007000017945 */ /* 0x000fe40003800000 */
[----:B01--4-:R-:W-:-:S04]  /*79e0*/  FMUL R6, R3, R156 ;  /* 0x0000009c03067220 */ /* 0x013fc80000400000 */
[----:B------:R-:W-:-:S05]  /*79f0*/  FFMA R6, R149, R155, R6 ;  /* 0x0000009b95067223 */ /* 0x000fca0000000006 */
[----:B------:R-:W-:-:S05]  /*7a00*/  F2FP.BF16.F32.PACK_AB R6, RZ, R6 ;  /* 0x00000006ff06723e */ /* 0x000fca00000010ff */
[----:B------:R0:W-:Y:S01]  /*7a10*/  @P3 STG.E.U16 desc[UR36][R4.64+0x1f2], R6 ;  /* 0x0001f20604003986 */ /* 0x0001e2000c101524 */
[----:B------:R-:W-:Y:S05]  /*7a20*/  @!P1 BRA `(.L_x_283) ;  /* 0x0000000000049947 */ /* 0x000fea0003800000 */
[----:B------:R1:W5:Y:S02]  /*7a30*/  LDG.E.LTC128B.U16 R24, desc[UR36][R8.64+0x1f0] ;  /* 0x0001f02408187981 */ /* 0x000364000c1e1520 */
.L_x_283:
[----:B------:R-:W-:Y:S05]  /*7a40*/  BSYNC B1 ;  /* 0x0000000000017941 */ /* 0x000fea0003800000 */
.L_x_282:
[----:B-----5:R-:W-:Y:S01]  /*7a50*/  IMAD.U32 R3, R24, 0x10000, RZ ;  /* 0x0001000018037824 */ /* 0x020fe200078e00ff */
[----:B------:R-:W-:Y:S01]  /*7a60*/  ISETP.GT.AND P0, PT, R0, 0x8, P0 ;  /* 0x000000080000780c */ /* 0x000fe20000704270 */
[----:B0-----:R-:W-:Y:S01]  /*7a70*/  @P1 IMAD.MOV.U32 R4, RZ, RZ, R10 ;  /* 0x000000ffff041224 */ /* 0x001fe200078e000a */
[----:B------:R-:W-:Y:S01]  /*7a80*/  BSSY B1, `(.L_x_284) ;  /* 0x0000008000017945 */ /* 0x000fe20003800000 */
[----:B------:R-:W-:Y:S01]  /*7a90*/  FMUL R3, R3, R156 ;  /* 0x0000009c03037220 */ /* 0x000fe20000400000 */
[----:B------:R-:W-:-:S03]  /*7aa0*/  @P1 IMAD.MOV.U32 R5, RZ, RZ, R11 ;  /* 0x000000ffff051224 */ /* 0x000fc600078e000b */
[----:B------:R-:W-:-:S05]  /*7ab0*/  FFMA R3, R150, R155, R3 ;  /* 0x0000009b96037223 */ /* 0x000fca0000000003 */
[----:B------:R-:W-:-:S05]  /*7ac0*/  F2FP.BF16.F32.PACK_AB R3, RZ, R3 ;  /* 0x00000003ff03723e */ /* 0x000fca00000010ff */
[----:B------:R0:W-:Y:S01]  /*7ad0*/  @P1 STG.E.U16 desc[UR36][R4.64+0x1f0], R3 ;  /* 0x0001f00304001986 */ /* 0x0001e2000c101524 */
[----:B------:R-:W-:Y:S05]  /*7ae0*/  @!P0 BRA `(.L_x_285) ;  /* 0x0000000000048947 */ /* 0x000fea0003800000 */
[----:B------:R4:W5:Y:S02]  /*7af0*/  LDG.E.LTC128B.U16 R24, desc[UR36][R8.64+0x1f2] ;  /* 0x0001f22408187981 */ /* 0x000964000c1e1520 */
.L_x_285:
[----:B------:R-:W-:Y:S05]  /*7b00*/  BSYNC B1 ;  /* 0x0000000000017941 */ /* 0x000fea0003800000 */
.L_x_284:
[----:B------:R-:W-:Y:S05]  /*7b10*/  @!P0 BRA `(.L_x_286) ;  /* 0x0000002400308947 */ /* 0x000fea0003800000 */
[----:B0----5:R-:W-:-:S04]  /*7b20*/  IMAD.U32 R3, R24, 0x10000, RZ ;  /* 0x0001000018037824 */ /* 0x021fc800078e00ff */
[----:B------:R-:W-:-:S04]  /*7b30*/  FMUL R0, R3, R156 ;  /* 0x0000009c03007220 */ /* 0x000fc80000400000 */
[----:B------:R-:W-:-:S05]  /*7b40*/  FFMA R0, R151, R155, R0 ;  /* 0x0000009b97007223 */ /* 0x000fca0000000000 */
[----:B------:R-:W-:-:S05]  /*7b50*/  F2FP.BF16.F32.PACK_AB R0, RZ, R0 ;  /* 0x00000000ff00723e */ /* 0x000fca00000010ff */
[----:B------:R0:W-:Y:S01]  /*7b60*/  STG.E.U16 desc[UR36][R10.64+0x1f2], R0 ;  /* 0x0001f2000a007986 */ /* 0x0001e2000c101524 */
[----:B------:R-:W-:Y:S05]  /*7b70*/  BRA `(.L_x_286) ;  /* 0x0000002400187947 */ /* 0x000fea0003800000 */
.L_x_33:
[----:B------:R-:W-:Y:S01]  /*7b80*/  ISETP.GT.AND P0, PT, R3, 0x1, PT ;  /* 0x000000010300780c */ /* 0x000fe20003f04270 */
[----:B------:R-:W-:Y:S01]  /*7b90*/  ULDC.64 UR4, c[0x0][0x5c0] ;  /* 0x0001700000047ab9 */ /* 0x000fe20000000a00 */
[-C--:B------:R-:W-:Y:S01]  /*7ba0*/  FMUL R24, R24, R155.reuse ;  /* 0x0000009b18187220 */ /* 0x080fe20000400000 */
[-C--:B------:R-:W-:Y:S01]  /*7bb0*/  FMUL R25, R25, R155.reuse ;  /* 0x0000009b19197220 */ /* 0x080fe20000400000 */
[----:B------:R-:W-:Y:S01]  /*7bc0*/  ISETP.GT.AND P3, PT, R0, RZ, P0 ;  /* 0x000000ff0000720c */ /* 0x000fe20000764270 */
[-C--:B------:R-:W-:Y:S01]  /*7bd0*/  FMUL R26, R26, R155.reuse ;  /* 0x0000009b1a1a7220 */ /* 0x080fe20000400000 */
[----:B------:R-:W-:Y:S01]  /*7be0*/  LEA R4, P4, R160, UR4, 0x1 ;  /* 0x00000004a0047c11 */ /* 0x000fe2000f8808ff */
[-C--:B------:R-:W-:Y:S01]  /*7bf0*/  FMUL R27, R27, R155.reuse ;  /* 0x0000009b1b1b7220 */ /* 0x080fe20000400000 */
[----:B------:R-:W-:Y:S01]  /*7c00*/  F2FP.BF16.F32.PACK_AB R24, RZ, R24 ;  /* 0x00000018ff18723e */ /* 0x000fe200000010ff */
[-C--:B------:R-:W-:Y:S01]  /*7c10*/  FMUL R28, R28, R155.reuse ;  /* 0x0000009b1c1c7220 */ /* 0x080fe20000400000 */
[----:B------:R-:W-:Y:S01]  /*7c20*/  LEA.HI.X R5, R160, UR5, R153, 0x1, P4 ;  /* 0x00000005a0057c11 */ /* 0x000fe2000a0f0c99 */
[----:B------:R-:W-:Y:S01]  /*7c30*/  FMUL R29, R29, R155 ;  /* 0x0000009b1d1d7220 */ /* 0x000fe20000400000 */
[----:B------:R-:W-:Y:S01]  /*7c40*/  F2FP.BF16.F32.PACK_AB R25, RZ, R25 ;  /* 0x00000019ff19723e */ /* 0x000fe200000010ff */
[-C--:B------:R-:W-:Y:S01]  /*7c50*/  FMUL R30, R30, R155.reuse ;  /* 0x0000009b1e1e7220 */ /* 0x080fe20000400000 */
[----:B------:R-:W-:Y:S01]  /*7c60*/  SHF.L.U64.HI R11, R10, 0x4, R11 ;  /* 0x000000040a0b7819 */ /* 0x000fe2000001020b */
[----:B------:R-:W-:Y:S01]  /*7c70*/  @P1 STG.E.U16 desc[UR36][R4.64], R24 ;  /* 0x0000001804001986 */ /* 0x000fe2000c101524 */
[----:B------:R-:W-:Y:S01]  /*7c80*/  ISETP.GT.AND P1, PT, R3, 0x8, PT ;  /* 0x000000080300780c */ /* 0x000fe20003f24270 */
[-C--:B------:R-:W-:Y:S01]  /*7c90*/  FMUL R31, R31, R155.reuse ;  /* 0x0000009b1f1f7220 */ /* 0x080fe20000400000 */
[----:B------:R-:W-:Y:S01]  /*7ca0*/  ISETP.GT.AND P4, PT, R0, 0x8, P0 ;  /* 0x000000080000780c */ /* 0x000fe20000784270 */
[----:B------:R-:W-:Y:S01]  /*7cb0*/  @P3 STG.E.U16 desc[UR36][R4.64+0x2], R25 ;  /* 0x0000021904003986 */ /* 0x000fe2000c101524 */
[----:B------:R-:W-:Y:S01]  /*7cc0*/  LEA R6, P3, R10, R4, 0x4 ;  /* 0x000000040a067211 */ /* 0x000fe200078620ff */
[-C--:B------:R-:W-:Y:S01]  /*7cd0*/  FMUL R32, R32, R155.reuse ;  /* 0x0000009b20207220 */ /* 0x080fe20000400000 */
[C---:B------:R-:W-:Y:S01]  /*7ce0*/  ISETP.GT.AND P2, PT, R0.reuse, 0x8, P2 ;  /* 0x000000080000780c */ /* 0x040fe20001744270 */
[-C--:B------:R-:W-:Y:S01]  /*7cf0*/  FMUL R33, R33, R155.reuse ;  /* 0x0000009b21217220 */ /* 0x080fe20000400000 */
[----:B------:R-:W-:Y:S01]  /*7d00*/  ISETP.GT.AND P0, PT, R3, 0x9, PT ;  /* 0x000000090300780c */ /* 0x000fe20003f04270 */
[----:B------:R-:W-:Y:S01]  /*7d10*/  IMAD.X R7, R11, 0x1, R5, P3 ;  /* 0x000000010b077824 */ /* 0x000fe200018e0605 */
[----:B------:R-:W-:Y:S01]  /*7d20*/  ISETP.GT.AND P5, PT, R0, RZ, P1 ;  /* 0x000000ff0000720c */ /* 0x000fe20000fa4270 */
[-C--:B------:R-:W-:Y:S01]  /*7d30*/  FMUL R34, R34, R155.reuse ;  /* 0x0000009b22227220 */ /* 0x080fe20000400000 */
[----:B------:R-:W-:Y:S01]  /*7d40*/  ISETP.GT.AND P3, PT, R0, RZ, P0 ;  /* 0x000000ff0000720c */ /* 0x000fe20000764270 */
[-C--:B------:R-:W-:Y:S01]  /*7d50*/  FMUL R35, R35, R155.reuse ;  /* 0x0000009b23237220 */ /* 0x080fe20000400000 */
[----:B------:R-:W-:Y:S01]  /*7d60*/  F2FP.BF16.F32.PACK_AB R26, RZ, R26 ;  /* 0x0000001aff1a723e */ /* 0x000fe200000010ff */
[----:B------:R-:W-:Y:S01]  /*7d70*/  FMUL R36, R36, R155 ;  /* 0x0000009b24247220 */ /* 0x000fe20000400000 */
[----:B------:R-:W-:Y:S01]  /*7d80*/  F2FP.BF16.F32.PACK_AB R27, RZ, R27 ;  /* 0x0000001bff1b723e */ /* 0x000fe200000010ff */
[----:B------:R-:W-:Y:S01]  /*7d90*/  FMUL R37, R37, R155 ;  /* 0x0000009b25257220 */ /* 0x000fe20000400000 */
[----:B------:R-:W-:Y:S01]  /*7da0*/  F2FP.BF16.F32.PACK_AB R28, RZ, R28 ;  /* 0x0000001cff1c723e */ /* 0x000fe200000010ff */
[----:B------:R-:W-:Y:S01]  /*7db0*/  @P2 STG.E.U16 desc[UR36][R6.64], R26 ;  /* 0x0000001a06002986 */ /* 0x000fe2000c101524 */
[----:B------:R-:W-:Y:S01]  /*7dc0*/  F2FP.BF16.F32.PACK_AB R29, RZ, R29 ;  /* 0x0000001dff1d723e */ /* 0x000fe200000010ff */
[-C--:B------:R-:W-:Y:S01]  /*7dd0*/  FMUL R38, R38, R155.reuse ;  /* 0x0000009b26267220 */ /* 0x080fe20000400000 */
[C---:B------:R-:W-:Y:S01]  /*7de0*/  ISETP.GT.AND P2, PT, R0.reuse, 0x8, P1 ;  /* 0x000000080000780c */ /* 0x040fe20000f44270 */
[----:B------:R-:W-:Y:S01]  /*7df0*/  @P4 STG.E.U16 desc[UR36][R6.64+0x2], R27 ;  /* 0x0000021b06004986 */ /* 0x000fe2000c101524 */
[----:B------:R-:W-:Y:S01]  /*7e00*/  ISETP.GT.AND P1, PT, R3, 0x10, PT ;  /* 0x000000100300780c */ /* 0x000fe20003f24270 */
[-C--:B------:R-:W-:Y:S01]  /*7e10*/  FMUL R39, R39, R155.reuse ;  /* 0x0000009b27277220 */ /* 0x080fe20000400000 */
[----:B------:R-:W-:Y:S01]  /*7e20*/  F2FP.BF16.F32.PACK_AB R30, RZ, R30 ;  /* 0x0000001eff1e723e */ /* 0x000fe200000010ff */
[----:B------:R-:W-:Y:S01]  /*7e30*/  @P5 STG.E.U16 desc[UR36][R4.64+0x10], R28 ;  /* 0x0000101c04005986 */ /* 0x000fe2000c101524 */
[----:B------:R-:W-:Y:S01]  /*7e40*/  ISETP.GT.AND P4, PT, R0, RZ, P1 ;  /* 0x000000ff0000720c */ /* 0x000fe20000f84270 */
[----:B------:R-:W-:Y:S01]  /*7e50*/  FMUL R40, R40, R155 ;  /* 0x0000009b28287220 */ /* 0x000fe20000400000 */
[----:B------:R-:W-:Y:S01]  /*7e60*/  F2FP.BF16.F32.PACK_AB R31, RZ, R31 ;  /* 0x0000001fff1f723e */ /* 0x000fe200000010ff */
[----:B------:R-:W-:Y:S01]  /*7e70*/  @P3 STG.E.U16 desc[UR36][R4.64+0x12], R29 ;  /* 0x0000121d04003986 */ /* 0x000fe2000c101524 */
[----:B------:R-:W-:Y:S01]  /*7e80*/  ISETP.GT.AND P3, PT, R0, 0x8, P0 ;  /* 0x000000080000780c */ /* 0x000fe20000764270 */
[-C--:B------:R-:W-:Y:S01]  /*7e90*/  FMUL R41, R41, R155.reuse ;  /* 0x0000009b29297220 */ /* 0x080fe20000400000 */
[----:B------:R-:W-:Y:S01]  /*7ea0*/  ISETP.GT.AND P0, PT, R3, 0x11, PT ;  /* 0x000000110300780c */ /* 0x000fe20003f04270 */
[----:B------:R-:W-:Y:S01]  /*7eb0*/  @P2 STG.E.U16 desc[UR36][R6.64+0x10], R30 ;  /* 0x0000101e06002986 */ /* 0x000fe2000c101524 */
[----:B------:R-:W-:Y:S01]  /*7ec0*/  F2FP.BF16.F32.PACK_AB R32, RZ, R32 ;  /* 0x00000020ff20723e */ /* 0x000fe200000010ff */
[-C--:B------:R-:W-:Y:S01]  /*7ed0*/  FMUL R42, R42, R155.reuse ;  /* 0x0000009b2a2a7220 */ /* 0x080fe20000400000 */
[C---:B------:R-:W-:Y:S01]  /*7ee0*/  ISETP.GT.AND P5, PT, R0.reuse, RZ, P0 ;  /* 0x000000ff0000720c */ /* 0x040fe200007a4270 */
[-C--:B------:R-:W-:Y:S01]  /*7ef0*/  FMUL R43, R43, R155.reuse ;  /* 0x0000009b2b2b7220 */ /* 0x080fe20000400000 */
[----:B------:R-:W-:Y:S01]  /*7f00*/  ISETP.GT.AND P2, PT, R0, 0x8, P1 ;  /* 0x000000080000780c */ /* 0x000fe20000f44270 */
[-C--:B------:R-:W-:Y:S01]  /*7f10*/  FMUL R44, R44, R155.reuse ;  /* 0x0000009b2c2c7220 */ /* 0x080fe20000400000 */
[----:B------:R-:W-:Y:S01]  /*7f20*/  ISETP.GT.AND P1, PT, R3, 0x18, PT ;  /* 0x000000180300780c */ /* 0x000fe20003f24270 */
[----:B------:R-:W-:Y:S01]  /*7f30*/  FMUL R45, R45, R155 ;  /* 0x0000009b2d2d7220 */ /* 0x000fe20000400000 */
[----:B------:R-:W-:Y:S01]  /*7f40*/  F2FP.BF16.F32.PACK_AB R33, RZ, R33 ;  /* 0x00000021ff21723e */ /* 0x000fe200000010ff */
[----:B------:R-:W-:Y:S01]  /*7f50*/  @P3 STG.E.U16 desc[UR36][R6.64+0x12], R31 ;  /* 0x0000121f06003986 */ /* 0x000fe2000c101524 */
[----:B------:R-:W-:Y:S01]  /*7f60*/  ISETP.GT.AND P3, PT, R0, 0x8, P0 ;  /* 0x000000080000780c */ /* 0x000fe20000764270 */
[-C--:B------:R-:W-:Y:S01]  /*7f70*/  FMUL R46, R46, R155.reuse ;  /* 0x0000009b2e2e7220 */ /* 0x080fe20000400000 */
[----:B------:R-:W-:Y:S01]  /*7f80*/  ISETP.GT.AND P0, PT, R3, 0x19, PT ;  /* 0x000000190300780c */ /* 0x000fe20003f04270 */
[----:B------:R-:W-:Y:S01]  /*7f90*/  @P4 STG.E.U16 desc[UR36][R4.64+0x20], R32 ;  /* 0x0000202004004986 */ /* 0x000fe2000c101524 */
[C---:B------:R-:W-:Y:S01]  /*7fa0*/  ISETP.GT.AND P4, PT, R0.reuse, RZ, P1 ;  /* 0x000000ff0000720c */ /* 0x040fe20000f84270 */
[-C--:B------:R-:W-:Y:S01]  /*7fb0*/  FMUL R47, R47, R155.reuse ;  /* 0x0000009b2f2f7220 */ /* 0x080fe20000400000 */
[----:B------:R-:W-:Y:S01]  /*7fc0*/  F2FP.BF16.F32.PACK_AB R34, RZ, R34 ;  /* 0x00000022ff22723e */ /* 0x000fe200000010ff */
[----:B------:R-:W-:Y:S01]  /*7fd0*/  @P5 STG.E.U16 desc[UR36][R4.64+0x22], R33 ;  /* 0x0000222104005986 */ /* 0x000fe2000c101524 */
[----:B------:R-:W-:Y:S01]  /*7fe0*/  ISETP.GT.AND P5, PT, R0, RZ, P0 ;  /* 0x000000ff0000720c */ /* 0x000fe200007a4270 */
[----:B------:R-:W-:Y:S01]  /*7ff0*/  FMUL R48, R48, R155 ;  /* 0x0000009b30307220 */ /* 0x000fe20000400000 */
[----:B------:R-:W-:Y:S01]  /*8000*/  F2FP.BF16.F32.PACK_AB R35, RZ, R35 ;  /* 0x00000023ff23723e */ /* 0x000fe200000010ff */
[----:B------:R-:W-:Y:S01]  /*8010*/  @P2 STG.E.U16 desc[UR36][R6.64+0x20], R34 ;  /* 0x0000202206002986 */ /* 0x000fe2000c101524 */
[----:B------:R-:W-:Y:S01]  /*8020*/  F2FP.BF16.F32.PACK_AB R36, RZ, R36 ;  /* 0x00000024ff24723e */ /* 0x000fe200000010ff */
[-C--:B------:R-:W-:Y:S01]  /*8030*/  FMUL R49, R49, R155.reuse ;  /* 0x0000009b31317220 */ /* 0x080fe20000400000 */
[----:B------:R-:W-:Y:S01]  /*8040*/  ISETP.GT.AND P2, PT, R0, 0x8, P1 ;  /* 0x000000080000780c */ /* 0x000fe20000f44270 */
[----:B------:R-:W-:Y:S01]  /*8050*/  @P3 STG.E.U16 desc[UR36][R6.64+0x22], R35 ;  /* 0x0000222306003986 */ /* 0x000fe2000c101524 */
[----:B------:R-:W-:Y:S01]  /*8060*/  ISETP.GT.AND P1, PT, R3, 0x20, PT ;  /* 0x000000200300780c */ /* 0x000fe20003f24270 */
[----:B------:R-:W-:Y:S01]  /*8070*/  FMUL R50, R50, R155 ;  /* 0x0000009b32327220 */ /* 0x000fe20000400000 */
[----:B------:R-:W-:Y:S01]  /*8080*/  F2FP.BF16.F32.PACK_AB R37, RZ, R37 ;  /* 0x00000025ff25723e */ /* 0x000fe200000010ff */
[----:B------:R-:W-:Y:S01]  /*8090*/  @P4 STG.E.U16 desc[UR36][R4.64+0x30], R36 ;  /* 0x0000302404004986 */ /* 0x000fe2000c101524 */
[C---:B------:R-:W-:Y:S01]  /*80a0*/  ISETP.GT.AND P3, PT, R0.reuse, 0x8, P0 ;  /* 0x000000080000780c */ /* 0x040fe20000764270 */
[-C--:B------:R-:W-:Y:S01]  /*80b0*/  FMUL R51, R51, R155.reuse ;  /* 0x0000009b33337220 */ /* 0x080fe20000400000 */
[----:B------:R-:W-:Y:S01]  /*80c0*/  ISETP.GT.AND P0, PT, R3, 0x21, PT ;  /* 0x000000210300780c */ /* 0x000fe20003f04270 */
[----:B------:R-:W-:Y:S01]  /*80d0*/  @P5 STG.E.U16 desc[UR36][R4.64+0x32], R37 ;  /* 0x0000322504005986 */ /* 0x000fe2000c101524 */
[----:B------:R-:W-:Y:S01]  /*80e0*/  ISETP.GT.AND P4, PT, R0, RZ, P1 ;  /* 0x000000ff0000720c */ /* 0x000fe20000f84270 */
[-C--:B------:R-:W-:Y:S01]  /*80f0*/  FMUL R52, R52, R155.reuse ;  /* 0x0000009b34347220 */ /* 0x080fe20000400000 */
[----:B------:R-:W-:Y:S01]  /*8100*/  F2FP.BF16.F32.PACK_AB R38, RZ, R38 ;  /* 0x00000026ff26723e */ /* 0x000fe200000010ff */
[-C--:B------:R-:W-:Y:S01]  /*8110*/  FMUL R53, R53, R155.reuse ;  /* 0x0000009b35357220 */ /* 0x080fe20000400000 */
        /* <DEDUP_REMOVED lines=325> */
[----:B------:R-:W-:Y:S01]  /*9570*/  FMUL R151, R151, R155 ;  /* 0x0000009b97977220 */ /* 0x000fe20000400000 */
[----:B------:R-:W-:Y:S01]  /*9580*/  ISETP.GT.AND P2, PT, R0, 0x8, P1 ;  /* 0x000000080000780c */ /* 0x000fe20000f44270 */
[----:B------:R-:W-:Y:S01]  /*9590*/  @P3 STG.E.U16 desc[UR36][R6.64+0x132], R103 ;  /* 0x0001326706003986 */ /* 0x000fe2000c101524 */
[----:B------:R-:W-:-:S02]  /*95a0*/  ISETP.GT.AND P1, PT, R3, 0xa8, PT ;  /* 0x000000a80300780c */ /* 0x000fc40003f24270 */
[----:B------:R-:W-:Y:S01]  /*95b0*/  F2FP.BF16.F32.PACK_AB R105, RZ, R105 ;  /* 0x00000069ff69723e */ /* 0x000fe200000010ff */
[----:B------:R-:W-:Y:S01]  /*95c0*/  @P4 STG.E.U16 desc[UR36][R4.64+0x140], R104 ;  /* 0x0001406804004986 */ /* 0x000fe2000c101524 */
[C---:B------:R-:W-:Y:S02]  /*95d0*/  ISETP.GT.AND P3, PT, R0.reuse, 0x8, P0 ;  /* 0x000000080000780c */ /* 0x040fe40000764270 */
[----:B------:R-:W-:Y:S01]  /*95e0*/  ISETP.GT.AND P0, PT, R3, 0xa9, PT ;  /* 0x000000a90300780c */ /* 0x000fe20003f04270 */
[----:B------:R-:W-:Y:S01]  /*95f0*/  @P5 STG.E.U16 desc[UR36][R4.64+0x142], R105 ;  /* 0x0001426904005986 */ /* 0x000fe2000c101524 */
[C---:B------:R-:W-:Y:S02]  /*9600*/  ISETP.GT.AND P4, PT, R0.reuse, RZ, P1 ;  /* 0x000000ff0000720c */ /* 0x040fe40000f84270 */
[----:B------:R-:W-:Y:S02]  /*9610*/  F2FP.BF16.F32.PACK_AB R106, RZ, R106 ;  /* 0x0000006aff6a723e */ /* 0x000fe400000010ff */
[----:B------:R-:W-:-:S02]  /*9620*/  ISETP.GT.AND P5, PT, R0, RZ, P0 ;  /* 0x000000ff0000720c */ /* 0x000fc400007a4270 */
[----:B------:R-:W-:Y:S01]  /*9630*/  F2FP.BF16.F32.PACK_AB R107, RZ, R107 ;  /* 0x0000006bff6b723e */ /* 0x000fe200000010ff */
[----:B------:R-:W-:Y:S01]  /*9640*/  @P2 STG.E.U16 desc[UR36][R6.64+0x140], R106 ;  /* 0x0001406a06002986 */ /* 0x000fe2000c101524 */
[----:B------:R-:W-:Y:S02]  /*9650*/  F2FP.BF16.F32.PACK_AB R108, RZ, R108 ;  /* 0x0000006cff6c723e */ /* 0x000fe400000010ff */
[C---:B------:R-:W-:Y:S01]  /*9660*/  ISETP.GT.AND P2, PT, R0.reuse, 0x8, P1 ;  /* 0x000000080000780c */ /* 0x040fe20000f44270 */
[----:B------:R-:W-:Y:S01]  /*9670*/  @P3 STG.E.U16 desc[UR36][R6.64+0x142], R107 ;  /* 0x0001426b06003986 */ /* 0x000fe2000c101524 */
[----:B------:R-:W-:Y:S02]  /*9680*/  ISETP.GT.AND P1, PT, R3, 0xb0, PT ;  /* 0x000000b00300780c */ /* 0x000fe40003f24270 */
[----:B------:R-:W-:Y:S01]  /*9690*/  F2FP.BF16.F32.PACK_AB R109, RZ, R109 ;  /* 0x0000006dff6d723e */ /* 0x000fe200000010ff */
[----:B------:R-:W-:Y:S01]  /*96a0*/  @P4 STG.E.U16 desc[UR36][R4.64+0x150], R108 ;  /* 0x0001506c04004986 */ /* 0x000fe2000c101524 */
[----:B------:R-:W-:-:S02]  /*96b0*/  ISETP.GT.AND P3, PT, R0, 0x8, P0 ;  /* 0x000000080000780c */ /* 0x000fc40000764270 */
[----:B------:R-:W-:Y:S01]  /*96c0*/  ISETP.GT.AND P0, PT, R3, 0xb1, PT ;  /* 0x000000b10300780c */ /* 0x000fe20003f04270 */
[----:B------:R-:W-:Y:S01]  /*96d0*/  @P5 STG.E.U16 desc[UR36][R4.64+0x152], R109 ;  /* 0x0001526d04005986 */ /* 0x000fe2000c101524 */
[C---:B------:R-:W-:Y:S02]  /*96e0*/  ISETP.GT.AND P4, PT, R0.reuse, RZ, P1 ;  /* 0x000000ff0000720c */ /* 0x040fe40000f84270 */
[----:B------:R-:W-:Y:S02]  /*96f0*/  F2FP.BF16.F32.PACK_AB R110, RZ, R110 ;  /* 0x0000006eff6e723e */ /* 0x000fe400000010ff */
[----:B------:R-:W-:Y:S02]  /*9700*/  ISETP.GT.AND P5, PT, R0, RZ, P0 ;  /* 0x000000ff0000720c */ /* 0x000fe400007a4270 */
[----:B------:R-:W-:Y:S01]  /*9710*/  F2FP.BF16.F32.PACK_AB R111, RZ, R111 ;  /* 0x0000006fff6f723e */ /* 0x000fe200000010ff */
[----:B------:R-:W-:Y:S01]  /*9720*/  @P2 STG.E.U16 desc[UR36][R6.64+0x150], R110 ;  /* 0x0001506e06002986 */ /* 0x000fe2000c101524 */
[----:B------:R-:W-:-:S02]  /*9730*/  F2FP.BF16.F32.PACK_AB R112, RZ, R112 ;  /* 0x00000070ff70723e */ /* 0x000fc400000010ff */
[C---:B------:R-:W-:Y:S01]  /*9740*/  ISETP.GT.AND P2, PT, R0.reuse, 0x8, P1 ;  /* 0x000000080000780c */ /* 0x040fe20000f44270 */
[----:B------:R-:W-:Y:S01]  /*9750*/  @P3 STG.E.U16 desc[UR36][R6.64+0x152], R111 ;  /* 0x0001526f06003986 */ /* 0x000fe2000c101524 */
[C---:B------:R-:W-:Y:S02]  /*9760*/  ISETP.GT.AND P1, PT, R3.reuse, 0xb8, PT ;  /* 0x000000b80300780c */ /* 0x040fe40003f24270 */
[----:B------:R-:W-:Y:S01]  /*9770*/  F2FP.BF16.F32.PACK_AB R113, RZ, R113 ;  /* 0x00000071ff71723e */ /* 0x000fe200000010ff */
[----:B------:R-:W-:Y:S01]  /*9780*/  @P4 STG.E.U16 desc[UR36][R4.64+0x160], R112 ;  /* 0x0001607004004986 */ /* 0x000fe2000c101524 */
[C---:B------:R-:W-:Y:S02]  /*9790*/  ISETP.GT.AND P3, PT, R0.reuse, 0x8, P0 ;  /* 0x000000080000780c */ /* 0x040fe40000764270 */
[----:B------:R-:W-:Y:S01]  /*97a0*/  ISETP.GT.AND P0, PT, R3, 0xb9, PT ;  /* 0x000000b90300780c */ /* 0x000fe20003f04270 */
[----:B------:R-:W-:Y:S01]  /*97b0*/  @P5 STG.E.U16 desc[UR36][R4.64+0x162], R113 ;  /* 0x0001627104005986 */ /* 0x000fe2000c101524 */
[----:B------:R-:W-:-:S02]  /*97c0*/  ISETP.GT.AND P4, PT, R0, RZ, P1 ;  /* 0x000000ff0000720c */ /* 0x000fc40000f84270 */
[----:B------:R-:W-:Y:S02]  /*97d0*/  F2FP.BF16.F32.PACK_AB R114, RZ, R114 ;  /* 0x00000072ff72723e */ /* 0x000fe400000010ff */
[C---:B------:R-:W-:Y:S02]  /*97e0*/  ISETP.GT.AND P5, PT, R0.reuse, RZ, P0 ;  /* 0x000000ff0000720c */ /* 0x040fe400007a4270 */
[----:B------:R-:W-:Y:S01]  /*97f0*/  F2FP.BF16.F32.PACK_AB R115, RZ, R115 ;  /* 0x00000073ff73723e */ /* 0x000fe200000010ff */
[----:B------:R-:W-:Y:S01]  /*9800*/  @P2 STG.E.U16 desc[UR36][R6.64+0x160], R114 ;  /* 0x0001607206002986 */ /* 0x000fe2000c101524 */
[----:B------:R-:W-:Y:S02]  /*9810*/  F2FP.BF16.F32.PACK_AB R116, RZ, R116 ;  /* 0x00000074ff74723e */ /* 0x000fe400000010ff */
        /* <DEDUP_REMOVED lines=65> */
[----:B------:R-:W-:Y:S02]  /*9c30*/  ISETP.GT.AND P5, PT, R0, RZ, P0 ;  /* 0x000000ff0000720c */ /* 0x000fe400007a4270 */
[----:B------:R-:W-:Y:S02]  /*9c40*/  F2FP.BF16.F32.PACK_AB R134, RZ, R134 ;  /* 0x00000086ff86723e */ /* 0x000fe400000010ff */
[----:B------:R-:W-:Y:S02]  /*9c50*/  F2FP.BF16.F32.PACK_AB R135, RZ, R135 ;  /* 0x00000087ff87723e */ /* 0x000fe400000010ff */
[----:B------:R-:W-:Y:S01]  /*9c60*/  F2FP.BF16.F32.PACK_AB R136, RZ, R136 ;  /* 0x00000088ff88723e */ /* 0x000fe200000010ff */
[----:B------:R-:W-:Y:S01]  /*9c70*/  @P2 STG.E.U16 desc[UR36][R6.64+0x1b0], R134 ;  /* 0x0001b08606002986 */ /* 0x000fe2000c101524 */
[----:B------:R-:W-:-:S02]  /*9c80*/  F2FP.BF16.F32.PACK_AB R137, RZ, R137 ;  /* 0x00000089ff89723e */ /* 0x000fc400000010ff */
[C---:B------:R-:W-:Y:S01]  /*9c90*/  ISETP.GT.AND P1, PT, R0.reuse, 0x8, P1 ;  /* 0x000000080000780c */ /* 0x040fe20000f24270 */
[----:B------:R-:W-:Y:S01]  /*9ca0*/  @P3 STG.E.U16 desc[UR36][R6.64+0x1b2], R135 ;  /* 0x0001b28706003986 */ /* 0x000fe2000c101524 */
[C---:B------:R-:W-:Y:S02]  /*9cb0*/  ISETP.GT.AND P2, PT, R0.reuse, 0x8, P0 ;  /* 0x000000080000780c */ /* 0x040fe40000744270 */
[C---:B------:R-:W-:Y:S01]  /*9cc0*/  ISETP.GT.AND P0, PT, R3.reuse, 0xe9, PT ;  /* 0x000000e90300780c */ /* 0x040fe20003f04270 */
[----:B------:R-:W-:Y:S01]  /*9cd0*/  @P4 STG.E.U16 desc[UR36][R4.64+0x1c0], R136 ;  /* 0x0001c08804004986 */ /* 0x000fe2000c101524 */
[----:B------:R-:W-:Y:S02]  /*9ce0*/  ISETP.GT.AND P4, PT, R3, 0xe8, PT ;  /* 0x000000e80300780c */ /* 0x000fe40003f84270 */
[----:B------:R-:W-:Y:S01]  /*9cf0*/  F2FP.BF16.F32.PACK_AB R138, RZ, R138 ;  /* 0x0000008aff8a723e */ /* 0x000fe200000010ff */
[----:B------:R-:W-:Y:S01]  /*9d00*/  @P5 STG.E.U16 desc[UR36][R4.64+0x1c2], R137 ;  /* 0x0001c28904005986 */ /* 0x000fe2000c101524 */
[----:B------:R-:W-:-:S02]  /*9d10*/  ISETP.GT.AND P5, PT, R0, RZ, P4 ;  /* 0x000000ff0000720c */ /* 0x000fc400027a4270 */
[----:B------:R-:W-:Y:S01]  /*9d20*/  F2FP.BF16.F32.PACK_AB R139, RZ, R139 ;  /* 0x0000008bff8b723e */ /* 0x000fe200000010ff */
[----:B------:R-:W-:Y:S01]  /*9d30*/  @P1 STG.E.U16 desc[UR36][R6.64+0x1c0], R138 ;  /* 0x0001c08a06001986 */ /* 0x000fe2000c101524 */
[----:B------:R-:W-:Y:S02]  /*9d40*/  F2FP.BF16.F32.PACK_AB R140, RZ, R140 ;  /* 0x0000008cff8c723e */ /* 0x000fe400000010ff */
[C---:B------:R-:W-:Y:S01]  /*9d50*/  ISETP.GT.AND P3, PT, R0.reuse, RZ, P0 ;  /* 0x000000ff0000720c */ /* 0x040fe20000764270 */
[----:B------:R-:W-:Y:S01]  /*9d60*/  @P2 STG.E.U16 desc[UR36][R6.64+0x1c2], R139 ;  /* 0x0001c28b06002986 */ /* 0x000fe2000c101524 */
[C---:B------:R-:W-:Y:S02]  /*9d70*/  ISETP.GT.AND P4, PT, R0.reuse, 0x8, P4 ;  /* 0x000000080000780c */ /* 0x040fe40002784270 */
[----:B------:R-:W-:Y:S02]  /*9d80*/  F2FP.BF16.F32.PACK_AB R141, RZ, R141 ;  /* 0x0000008dff8d723e */ /* 0x000fe400000010ff */
[----:B------:R-:W-:Y:S01]  /*9d90*/  F2FP.BF16.F32.PACK_AB R142, RZ, R142 ;  /* 0x0000008eff8e723e */ /* 0x000fe200000010ff */
[----:B------:R-:W-:Y:S01]  /*9da0*/  @P5 STG.E.U16 desc[UR36][R4.64+0x1d0], R140 ;  /* 0x0001d08c04005986 */ /* 0x000fe2000c101524 */
[----:B------:R-:W-:-:S02]  /*9db0*/  ISETP.GT.AND P5, PT, R0, 0x8, P0 ;  /* 0x000000080000780c */ /* 0x000fc400007a4270 */
[----:B------:R-:W-:Y:S02]  /*9dc0*/  F2FP.BF16.F32.PACK_AB R143, RZ, R143 ;  /* 0x0000008fff8f723e */ /* 0x000fe400000010ff */
[C---:B------:R-:W-:Y:S01]  /*9dd0*/  ISETP.GT.AND P0, PT, R3.reuse, 0xf1, PT ;  /* 0x000000f10300780c */ /* 0x040fe20003f04270 */
[----:B------:R-:W-:Y:S01]  /*9de0*/  @P3 STG.E.U16 desc[UR36][R4.64+0x1d2], R141 ;  /* 0x0001d28d04003986 */ /* 0x000fe2000c101524 */
[----:B------:R-:W-:Y:S02]  /*9df0*/  ISETP.GT.AND P3, PT, R3, 0xf0, PT ;  /* 0x000000f00300780c */ /* 0x000fe40003f64270 */
[----:B------:R-:W-:Y:S01]  /*9e00*/  F2FP.BF16.F32.PACK_AB R144, RZ, R144 ;  /* 0x00000090ff90723e */ /* 0x000fe200000010ff */
[----:B------:R-:W-:Y:S01]  /*9e10*/  @P4 STG.E.U16 desc[UR36][R6.64+0x1d0], R142 ;  /* 0x0001d08e06004986 */ /* 0x000fe2000c101524 */
[C---:B------:R-:W-:Y:S02]  /*9e20*/  ISETP.GT.AND P4, PT, R0.reuse, RZ, P3 ;  /* 0x000000ff0000720c */ /* 0x040fe40001f84270 */
[----:B------:R-:W-:Y:S01]  /*9e30*/  F2FP.BF16.F32.PACK_AB R145, RZ, R145 ;  /* 0x00000091ff91723e */ /* 0x000fe200000010ff */
[----:B------:R-:W-:Y:S01]  /*9e40*/  @P5 STG.E.U16 desc[UR36][R6.64+0x1d2], R143 ;  /* 0x0001d28f06005986 */ /* 0x000fe2000c101524 */
[----:B------:R-:W-:-:S02]  /*9e50*/  ISETP.GT.AND P5, PT, R0, RZ, P0 ;  /* 0x000000ff0000720c */ /* 0x000fc400007a4270 */
[C---:B------:R-:W-:Y:S02]  /*9e60*/  ISETP.GT.AND P2, PT, R3.reuse, 0xf8, PT ;  /* 0x000000f80300780c */ /* 0x040fe40003f44270 */
[----:B------:R-:W-:Y:S02]  /*9e70*/  ISETP.GT.AND P1, PT, R3, 0xf9, PT ;  /* 0x000000f90300780c */ /* 0x000fe40003f24270 */
[C---:B------:R-:W-:Y:S02]  /*9e80*/  ISETP.GT.AND P3, PT, R0.reuse, 0x8, P3 ;  /* 0x000000080000780c */ /* 0x040fe40001f64270 */
[C---:B------:R-:W-:Y:S01]  /*9e90*/  ISETP.GT.AND P0, PT, R0.reuse, 0x8, P0 ;  /* 0x000000080000780c */ /* 0x040fe20000704270 */
[----:B------:R-:W-:Y:S01]  /*9ea0*/  @P4 STG.E.U16 desc[UR36][R4.64+0x1e0], R144 ;  /* 0x0001e09004004986 */ /* 0x000fe2000c101524 */
[C---:B------:R-:W-:Y:S02]  /*9eb0*/  ISETP.GT.AND P4, PT, R0.reuse, RZ, P1 ;  /* 0x000000ff0000720c */ /* 0x040fe40000f84270 */
[----:B------:R-:W-:Y:S01]  /*9ec0*/  F2FP.BF16.F32.PACK_AB R146, RZ, R146 ;  /* 0x00000092ff92723e */ /* 0x000fe200000010ff */
[----:B------:R-:W-:Y:S01]  /*9ed0*/  @P5 STG.E.U16 desc[UR36][R4.64+0x1e2], R145 ;  /* 0x0001e29104005986 */ /* 0x000fe2000c101524 */
[----:B------:R-:W-:-:S02]  /*9ee0*/  ISETP.GT.AND P5, PT, R0, RZ, P2 ;  /* 0x000000ff0000720c */ /* 0x000fc400017a4270 */
[C---:B------:R-:W-:Y:S02]  /*9ef0*/  ISETP.GT.AND P2, PT, R0.reuse, 0x8, P2 ;  /* 0x000000080000780c */ /* 0x040fe40001744270 */
[----:B------:R-:W-:Y:S01]  /*9f00*/  F2FP.BF16.F32.PACK_AB R147, RZ, R147 ;  /* 0x00000093ff93723e */ /* 0x000fe200000010ff */
[----:B------:R-:W-:Y:S01]  /*9f10*/  @P3 STG.E.U16 desc[UR36][R6.64+0x1e0], R146 ;  /* 0x0001e09206003986 */ /* 0x000fe2000c101524 */
[----:B------:R-:W-:Y:S02]  /*9f20*/  ISETP.GT.AND P1, PT, R0, 0x8, P1 ;  /* 0x000000080000780c */ /* 0x000fe40000f24270 */
[----:B------:R-:W-:Y:S01]  /*9f30*/  F2FP.BF16.F32.PACK_AB R148, RZ, R148 ;  /* 0x00000094ff94723e */ /* 0x000fe200000010ff */
[----:B------:R-:W-:Y:S01]  /*9f40*/  @P0 STG.E.U16 desc[UR36][R6.64+0x1e2], R147 ;  /* 0x0001e29306000986 */ /* 0x000fe2000c101524 */
[----:B------:R-:W-:Y:S02]  /*9f50*/  F2FP.BF16.F32.PACK_AB R149, RZ, R149 ;  /* 0x00000095ff95723e */ /* 0x000fe400000010ff */
[----:B------:R-:W-:Y:S01]  /*9f60*/  F2FP.BF16.F32.PACK_AB R150, RZ, R150 ;  /* 0x00000096ff96723e */ /* 0x000fe200000010ff */
[----:B------:R-:W-:Y:S01]  /*9f70*/  @P5 STG.E.U16 desc[UR36][R4.64+0x1f0], R148 ;  /* 0x0001f09404005986 */ /* 0x000fe2000c101524 */
[----:B------:R-:W-:-:S03]  /*9f80*/  F2FP.BF16.F32.PACK_AB R151, RZ, R151 ;  /* 0x00000097ff97723e */ /* 0x000fc600000010ff */
[----:B------:R0:W-:Y:S02]  /*9f90*/  @P4 STG.E.U16 desc[UR36][R4.64+0x1f2], R149 ;  /* 0x0001f29504004986 */ /* 0x0001e4000c101524 */
[----:B0-----:R-:W-:Y:S02]  /*9fa0*/  @P2 IMAD.MOV.U32 R4, RZ, RZ, R6 ;  /* 0x000000ffff042224 */ /* 0x001fe400078e0006 */
[----:B------:R-:W-:-:S05]  /*9fb0*/  @P2 IMAD.MOV.U32 R5, RZ, RZ, R7 ;  /* 0x000000ffff052224 */ /* 0x000fca00078e0007 */
[----:B------:R0:W-:Y:S04]  /*9fc0*/  @P2 STG.E.U16 desc[UR36][R4.64+0x1f0], R150 ;  /* 0x0001f09604002986 */ /* 0x0001e8000c101524 */
[----:B------:R0:W-:Y:S02]  /*9fd0*/  @P1 STG.E.U16 desc[UR36][R6.64+0x1f2], R151 ;  /* 0x0001f29706001986 */ /* 0x0001e4000c101524 */
.L_x_286:
[----:B------:R-:W-:Y:S05]  /*9fe0*/  BSYNC B0 ;  /* 0x0000000000007941 */ /* 0x000fea0003800000 */
.L_x_32:
[----:B------:R-:W-:Y:S01]  /*9ff0*/  ULDC UR4, c[0x0][0xc] ;  /* 0x0000030000047ab9 */ /* 0x000fe20000000800 */
[----:B------:R-:W-:Y:S01]  /*a000*/  ULDC UR5, c[0x0][0x10] ;  /* 0x0000040000057ab9 */ /* 0x000fe20000000800 */
[----:B0-----:R-:W0:Y:S01]  /*a010*/  LDC R3, c[0x0][0x14] ;  /* 0x00000500ff037b82 */ /* 0x001e220000000800 */
[----:B------:R-:W-:Y:S01]  /*a020*/  UIMAD.WIDE.U32 UR4, UR4, UR5, URZ ;  /* 0x00000005040472a5 */ /* 0x000fe2000f8e003f */
[----:B------:R-:W-:Y:S01]  /*a030*/  PRMT R0, RZ, 0x7610, R0 ;  /* 0x00007610ff007816 */ /* 0x000fe20000000000 */
[----:B------:R-:W-:Y:S02]  /*a040*/  IMAD.MOV.U32 R153, RZ, RZ, -0x1 ;  /* 0xffffffffff997424 */ /* 0x000fe400078e00ff */
[----:B------:R-:W-:Y:S02]  /*a050*/  IMAD.MOV.U32 R23, RZ, RZ, -0x1 ;  /* 0xffffffffff177424 */ /* 0x000fe400078e00ff */
[----:B0-----:R-:W-:-:S04]  /*a060*/  IMAD.WIDE.U32 R16, R3, UR4, R16 ;  /* 0x0000000403107c25 */ /* 0x001fc8000f8e0010 */
[----:B------:R-:W-:Y:S01]  /*a070*/  IMAD R3, R3, UR5, RZ ;  /* 0x0000000503037c24 */ /* 0x000fe2000f8e02ff */
[----:B------:R-:W-:Y:S02]  /*a080*/  ULDC.64 UR4, c[0x0][0x650] ;  /* 0x0001940000047ab9 */ /* 0x000fe40000000a00 */
[----:B------:R-:W-:Y:S01]  /*a090*/  ISETP.GE.U32.AND P0, PT, R16, UR4, PT ;  /* 0x0000000410007c0c */ /* 0x000fe2000bf06070 */
[----:B------:R-:W-:-:S05]  /*a0a0*/  IMAD.IADD R17, R17, 0x1, R3 ;  /* 0x0000000111117824 */ /* 0x000fca00078e0203 */
[----:B------:R-:W-:-:S13]  /*a0b0*/  ISETP.GE.U32.AND.EX P0, PT, R17, UR5, PT, P0 ;  /* 0x0000000511007c0c */ /* 0x000fda000bf06100 */
[----:B------:R-:W-:Y:S05]  /*a0c0*/  @P0 BRA `(.L_x_287) ;  /* 0x0000000400640947 */ /* 0x000fea0003800000 */
[----:B------:R-:W0:Y:S01]  /*a0d0*/  S2R R12, SR_CTAID.X ;  /* 0x00000000000c7919 */ /* 0x000e220000002500 */
[----:B------:R-:W0:Y:S01]  /*a0e0*/  LDC.64 R10, c[0x0][0x628] ;  /* 0x00018a00ff0a7b82 */ /* 0x000e220000000a00 */
[----:B------:R-:W-:Y:S01]  /*a0f0*/  ULDC UR4, c[0x0][0x150] ;  /* 0x0000540000047ab9 */ /* 0x000fe20000000800 */
[----:B-1234-:R-:W-:Y:S01]  /*a100*/  IMAD.MOV.U32 R8, RZ, RZ, R16 ;  /* 0x000000ffff087224 */ /* 0x01efe200078e0010 */
[----:B-----5:R-:W1:Y:S01]  /*a110*/  S2R R24, SR_CTAID.Y ;  /* 0x0000000000187919 */ /* 0x020e620000002600 */
[----:B------:R-:W-:-:S04]  /*a120*/  IMAD.MOV.U32 R9, RZ, RZ, R17 ;  /* 0x000000ffff097224 */ /* 0x000fc800078e0011 */
[----:B------:R-:W2:Y:S08]  /*a130*/  LDC R21, c[0x0][0x144] ;  /* 0x00005100ff157b82 */ /* 0x000eb00000000800 */
[----:B------:R-:W3:Y:S08]  /*a140*/  LDC R0, c[0x0][0x630] ;  /* 0x00018c00ff007b82 */ /* 0x000ef00000000800 */
[----:B------:R-:W4:Y:S01]  /*a150*/  LDC.64 R14, c[0x0][0x620] ;  /* 0x00018800ff0e7b82 */ /* 0x000f220000000a00 */
[----:B0-----:R-:W-:-:S04]  /*a160*/  ISETP.NE.U32.AND P0, PT, R10, RZ, PT ;  /* 0x000000ff0a00720c */ /* 0x001fc80003f05070 */
[----:B------:R-:W-:Y:S02]  /*a170*/  ISETP.NE.AND.EX P0, PT, R11, RZ, PT, P0 ;  /* 0x000000ff0b00720c */ /* 0x000fe40003f05300 */
[----:B------:R-:W-:-:S05]  /*a180*/  I2FP.F32.U32 R3, R12 ;  /* 0x0000000c00037245 */ /* 0x000fca0000201000 */
[----:B------:R-:W-:-:S04]  /*a190*/  FMUL R3, R3, UR4 ;  /* 0x0000000403037c20 */ /* 0x000fc80008400000 */
[----:B------:R0:W0:Y:S02]  /*a1a0*/  F2I.U32.TRUNC.NTZ R20, R3 ;  /* 0x0000000300147305 */ /* 0x000024000020f000 */
[----:B-123--:R-:W-:Y:S05]  /*a1b0*/  @!P0 BRA `(.L_x_288) ;  /* 0x0000000000288947 */ /* 0x00efea0003800000 */
[----:B0-----:R-:W0:Y:S02]  /*a1c0*/  LDC R3, c[0x0][0x634] ;  /* 0x00018d00ff037b82 */ /* 0x001e240000000800 */
        /* <DEDUP_REMOVED lines=9> */
.L_x_288:
[----:B------:R-:W1:Y:S01]  /*a260*/  LDC.64 R28, c[0x0][0x640] ;  /* 0x00019000ff1c7b82 */ /* 0x000e620000000a00 */
[-CC-:B------:R-:W-:Y:S01]  /*a270*/  SHF.R.U64 R23, R8, R0.reuse, R9.reuse ;  /* 0x0000000008177219 */ /* 0x180fe20000001209 */
[----:B0-----:R-:W-:Y:S01]  /*a280*/  IMAD.MOV R20, RZ, RZ, -R20 ;  /* 0x000000ffff147224 */ /* 0x001fe200078e0a14 */
[----:B------:R-:W-:Y:S01]  /*a290*/  SHF.R.U32.HI R0, RZ, R0, R9 ;  /* 0x00000000ff007219 */ /* 0x000fe20000011609 */
[----:B------:R-:W-:Y:S01]  /*a2a0*/  ULDC UR4, c[0x0][0x154] ;  /* 0x0000550000047ab9 */ /* 0x000fe20000000800 */
[----:B------:R-:W-:Y:S01]  /*a2b0*/  IADD3 R3, P0, RZ, -R23, RZ ;  /* 0x80000017ff037210 */ /* 0x000fe20007f1e0ff */
[----:B------:R-:W-:Y:S02]  /*a2c0*/  IMAD R21, R21, R20, R12 ;  /* 0x0000001415157224 */ /* 0x000fe400078e020c */
[----:B------:R-:W0:Y:S01]  /*a2d0*/  LDC R6, c[0x0][0x618] ;  /* 0x00018600ff067b82 */ /* 0x000e220000000800 */
[----:B------:R-:W-:Y:S02]  /*a2e0*/  IMAD.MOV.U32 R7, RZ, RZ, 0x1 ;  /* 0x00000001ff077424 */ /* 0x000fe400078e00ff */
[----:B------:R-:W-:-:S04]  /*a2f0*/  IMAD.X R5, RZ, RZ, ~R0, P0 ;  /* 0x000000ffff057224 */ /* 0x000fc800000e0e00 */
[-C--:B----4-:R-:W-:Y:S01]  /*a300*/  IMAD R0, R5, R14.reuse, RZ ;  /* 0x0000000e05007224 */ /* 0x090fe200078e02ff */
[----:B------:R-:W2:Y:S01]  /*a310*/  LDC R8, c[0x0][0x608] ;  /* 0x00018200ff087b82 */ /* 0x000ea20000000800 */
[----:B------:R-:W-:-:S04]  /*a320*/  IMAD.WIDE.U32 R4, R3, R14, R16 ;  /* 0x0000000e03047225 */ /* 0x000fc800078e0010 */
[----:B------:R-:W-:Y:S01]  /*a330*/  IMAD R3, R3, R15, R0 ;  /* 0x0000000f03037224 */ /* 0x000fe200078e0200 */
[----:B------:R-:W-:Y:S02]  /*a340*/  I2FP.F32.U32 R0, R24 ;  /* 0x0000001800007245 */ /* 0x000fe40000201000 */
[----:B------:R-:W3:Y:S01]  /*a350*/  LDC R26, c[0x0][0x658] ;  /* 0x00019600ff1a7b82 */ /* 0x000ee20000000800 */
[----:B------:R-:W-:Y:S01]  /*a360*/  IMAD.IADD R3, R5, 0x1, R3 ;  /* 0x0000000105037824 */ /* 0x000fe200078e0203 */
[----:B-1----:R-:W-:Y:S01]  /*a370*/  ISETP.NE.U32.AND P0, PT, R28, RZ, PT ;  /* 0x000000ff1c00720c */ /* 0x002fe20003f05070 */
[----:B------:R-:W-:Y:S01]  /*a380*/  FMUL R0, R0, UR4 ;  /* 0x0000000400007c20 */ /* 0x000fe20008400000 */
[----:B------:R-:W-:Y:S02]  /*a390*/  IMAD.MOV.U32 R5, RZ, RZ, -0x1 ;  /* 0xffffffffff057424 */ /* 0x000fe400078e00ff */
[----:B------:R-:W-:Y:S01]  /*a3a0*/  ISETP.NE.AND.EX P0, PT, R29, RZ, PT, P0 ;  /* 0x000000ff1d00720c */ /* 0x000fe20003f05300 */
[----:B------:R1:W4:Y:S01]  /*a3b0*/  F2I.U32.TRUNC.NTZ R13, R0 ;  /* 0x00000000000d7305 */ /* 0x000322000020f000 */
[----:B------:R-:W1:Y:S01]  /*a3c0*/  LDC R15, c[0x0][0x148] ;  /* 0x00005200ff0f7b82 */ /* 0x000e620000000800 */
[----:B0-----:R-:W-:-:S02]  /*a3d0*/  SHF.R.U64 R12, R4, R6, R3 ;  /* 0x00000006040c7219 */ /* 0x001fc40000001203 */
[----:B------:R-:W-:-:S05]  /*a3e0*/  SHF.R.U32.HI R3, RZ, R6, R3 ;  /* 0x00000006ff037219 */ /* 0x000fca0000011603 */
[----:B------:R-:W0:Y:S01]  /*a3f0*/  LDC R20, c[0x0][0x600] ;  /* 0x00018000ff147b82 */ /* 0x000e220000000800 */
[-CC-:B--2---:R-:W-:Y:S02]  /*a400*/  SHF.R.U64 R10, R12, R8.reuse, R3.reuse ;  /* 0x000000080c0a7219 */ /* 0x184fe40000001203 */
[----:B------:R-:W-:-:S05]  /*a410*/  SHF.R.U32.HI R3, RZ, R8, R3 ;  /* 0x00000008ff037219 */ /* 0x000fca0000011603 */
[----:B------:R-:W2:Y:S01]  /*a420*/  LDC R27, c[0x0][0x648] ;  /* 0x00019200ff1b7b82 */ /* 0x000ea20000000800 */
[-C--:B---3--:R-:W-:Y:S02]  /*a430*/  SHF.L.U32 R4, R5, R26.reuse, RZ ;  /* 0x0000001a05047219 */ /* 0x088fe400000006ff */
[--C-:B------:R-:W-:Y:S02]  /*a440*/  SHF.R.U64 R14, R10, R26, R3.reuse ;  /* 0x0000001a0a0e7219 */ /* 0x100fe40000001203 */
[----:B------:R-:W-:Y:S02]  /*a450*/  LOP3.LUT R25, RZ, R4, RZ, 0x33, !PT ;  /* 0x00000004ff197212 */ /* 0x000fe400078e33ff */
[-C--:B------:R-:W-:Y:S01]  /*a460*/  SHF.R.U32.HI R5, RZ, R26.reuse, R3 ;  /* 0x0000001aff057219 */ /* 0x080fe20000011603 */
[----:B------:R-:W3:Y:S01]  /*a470*/  LDC R30, c[0x0][0x638] ;  /* 0x00018e00ff1e7b82 */ /* 0x000ee20000000800 */
[----:B------:R-:W-:Y:S01]  /*a480*/  SHF.L.U32 R154, R7, R26, RZ ;  /* 0x0000001a079a7219 */ /* 0x000fe200000006ff */
[----:B------:R-:W-:-:S06]  /*a490*/  IMAD.MOV.U32 R4, RZ, RZ, R14 ;  /* 0x000000ffff047224 */ /* 0x000fcc00078e000e */
[----:B------:R-:W0:Y:S01]  /*a4a0*/  LDC R31, c[0x0][0x610] ;  /* 0x00018400ff1f7b82 */ /* 0x000e220000000800 */
[----:B----4-:R-:W-:Y:S05]  /*a4b0*/  @!P0 BRA `(.L_x_289) ;  /* 0x0000000000288947 */ /* 0x010fea0003800000 */
        /* <DEDUP_REMOVED lines=10> */
.L_x_289:
[----:B------:R-:W-:Y:S01]  /*a560*/  ISETP.NE.AND P0, PT, R2, 0x1, PT ;  /* 0x000000010200780c */ /* 0x000fe20003f05270 */
[----:B0-----:R-:W-:Y:S01]  /*a570*/  VIADD R7, R20, 0xffffffff ;  /* 0xffffffff14077836 */ /* 0x001fe20000000000 */
[----:B-12---:R-:W-:Y:S01]  /*a580*/  SHF.R.U64 R0, R4, R27, R5 ;  /* 0x0000001b04007219 */ /* 0x006fe20000001205 */
[----:B------:R-:W-:Y:S01]  /*a590*/  IMAD.MOV R13, RZ, RZ, -R13 ;  /* 0x000000ffff0d7224 */ /* 0x000fe200078e0a0d */
[----:B------:R-:W-:Y:S01]  /*a5a0*/  LOP3.LUT R5, R10, R25, RZ, 0xc0, !PT ;  /* 0x000000190a057212 */ /* 0x000fe200078ec0ff */
[----:B------:R-:W-:Y:S02]  /*a5b0*/  IMAD.MOV.U32 R4, RZ, RZ, 0x1 ;  /* 0x00000001ff047424 */ /* 0x000fe400078e00ff */
[----:B------:R-:W-:Y:S02]  /*a5c0*/  IMAD.MOV R3, RZ, RZ, -R0 ;  /* 0x000000ffff037224 */ /* 0x000fe400078e0a00 */
[----:B------:R-:W-:Y:S01]  /*a5d0*/  IMAD R154, R154, R0, R5 ;  /* 0x000000009a9a7224 */ /* 0x000fe200078e0205 */
[----:B------:R-:W-:Y:S01]  /*a5e0*/  LOP3.LUT R5, R12, R7, RZ, 0xc0, !PT ;  /* 0x000000070c057212 */ /* 0x000fe200078ec0ff */
[----:B---3--:R-:W-:-:S02]  /*a5f0*/  IMAD R0, R3, R30, R14 ;  /* 0x0000001e03007224 */ /* 0x008fc400078e020e */
[----:B------:R-:W-:Y:S02]  /*a600*/  @P0 IMAD R21, R15, R13, R24 ;  /* 0x0000000d0f150224 */ /* 0x000fe400078e0218 */
[----:B------:R-:W-:Y:S01]  /*a610*/  IMAD R3, R0, R20, R5 ;  /* 0x0000001400037224 */ /* 0x000fe200078e0205 */
[----:B------:R-:W-:Y:S01]  /*a620*/  PRMT R0, R4, 0x7610, R0 ;  /* 0x0000761004007816 */ /* 0x000fe20000000000 */
[----:B------:R-:W-:-:S05]  /*a630*/  IMAD R154, R154, R31, R21 ;  /* 0x0000001f9a9a7224 */ /* 0x000fca00078e0215 */
[----:B------:R-:W-:Y:S02]  /*a640*/  SEL R153, R3, R154, !P0 ;  /* 0x0000009a03997207 */ /* 0x000fe40004000000 */
[----:B------:R-:W-:-:S07]  /*a650*/  SEL R154, R154, R3, !P0 ;  /* 0x000000039a9a7207 */ /* 0x000fce0004000000 */
.L_x_287:
[----:B------:R-:W-:-:S13]  /*a660*/  LOP3.LUT P0, RZ, R0, 0xff, RZ, 0xc0, !PT ;  /* 0x000000ff00ff7812 */ /* 0x000fda000780c0ff */
[----:B------:R-:W-:Y:S05]  /*a670*/  @P0 BRA `(.L_x_290) ;  /* 0xffffff6800d00947 */ /* 0x000fea000383ffff */
[----:B------:R-:W-:Y:S05]  /*a680*/  EXIT ;  /* 0x000000000000794d */ /* 0x000fea0003800000 */
.L_x_7:
[----:B0-----:R-:W-:Y:S01]  /*a690*/  ULDC.64 UR4, c[0x0][0x650] ;  /* 0x0001940000047ab9 */ /* 0x001fe20000000a00 */
        /* <DEDUP_REMOVED lines=25> */
.L_x_292:
[----:B------:R-:W0:Y:S01]  /*a830*/  LDC.64 R28, c[0x0][0x640] ;  /* 0x00019000ff1c7b82 */ /* 0x000e220000000a00 */
[-CC-:B------:R-:W-:Y:S01]  /*a840*/  SHF.R.U64 R22, R12, R6.reuse, R13.reuse ;  /* 0x000000060c167219 */ /* 0x180fe2000000120d */
[----:B------:R-:W-:Y:S01]  /*a850*/  IMAD.MOV.U32 R30, RZ, RZ, 0x1 ;  /* 0x00000001ff1e7424 */ /* 0x000fe200078e00ff */
[----:B------:R-:W-:Y:S02]  /*a860*/  SHF.R.U32.HI R6, RZ, R6, R13 ;  /* 0x00000006ff067219 */ /* 0x000fe4000001160d */
        /* <DEDUP_REMOVED lines=8> */
[----:B------:R-:W-:Y:S01]  /*a8f0*/  IMAD.IADD R9, R9, 0x1, R11 ;  /* 0x0000000109097824 */ /* 0x000fe200078e020b */
[----:B0-----:R-:W-:-:S04]  /*a900*/  ISETP.NE.U32.AND P0, PT, R28, RZ, PT ;  /* 0x000000ff1c00720c */ /* 0x001fc80003f05070 */
[----:B------:R-:W-:Y:S02]  /*a910*/  ISETP.NE.AND.EX P0, PT, R29, RZ, PT, P0 ;  /* 0x000000ff1d00720c */ /* 0x000fe40003f05300 */
[----:B------:R-:W0:Y:S01]  /*a920*/  LDC R20, c[0x0][0x600] ;  /* 0x00018000ff147b82 */ /* 0x000e220000000800 */
[-CC-:B-1----:R-:W-:Y:S01]  /*a930*/  SHF.R.U64 R14, R8, R10.reuse, R9.reuse ;  /* 0x0000000a080e7219 */ /* 0x182fe20000001209 */
[----:B------:R-:W-:Y:S01]  /*a940*/  IMAD.MOV.U32 R8, RZ, RZ, -0x1 ;  /* 0xffffffffff087424 */ /* 0x000fe200078e00ff */
[----:B------:R-:W-:-:S05]  /*a950*/  SHF.R.U32.HI R9, RZ, R10, R9 ;  /* 0x0000000aff097219 */ /* 0x000fca0000011609 */
[----:B------:R-:W1:Y:S01]  /*a960*/  LDC R26, c[0x0][0x648] ;  /* 0x00019200ff1a7b82 */ /* 0x000e620000000800 */
[-CC-:B--2---:R-:W-:Y:S02]  /*a970*/  SHF.R.U64 R21, R14, R12.reuse, R9.reuse ;  /* 0x0000000c0e157219 */ /* 0x184fe40000001209 */
[----:B------:R-:W-:-:S05]  /*a980*/  SHF.R.U32.HI R6, RZ, R12, R9 ;  /* 0x0000000cff067219 */ /* 0x000fca0000011609 */
[----:B------:R-:W2:Y:S01]  /*a990*/  LDC R27, c[0x0][0x638] ;  /* 0x00018e00ff1b7b82 */ /* 0x000ea20000000800 */
[-C--:B---3--:R-:W-:Y:S02]  /*a9a0*/  SHF.L.U32 R8, R8, R25.reuse, RZ ;  /* 0x0000001908087219 */ /* 0x088fe400000006ff */
[-CC-:B------:R-:W-:Y:S02]  /*a9b0*/  SHF.R.U64 R23, R21, R25.reuse, R6.reuse ;  /* 0x0000001915177219 */ /* 0x180fe40000001206 */
[----:B------:R-:W-:Y:S02]  /*a9c0*/  LOP3.LUT R32, RZ, R8, RZ, 0x33, !PT ;  /* 0x00000008ff207212 */ /* 0x000fe400078e33ff */
[----:B------:R-:W-:Y:S01]  /*a9d0*/  SHF.R.U32.HI R9, RZ, R25, R6 ;  /* 0x00000019ff097219 */ /* 0x000fe20000011606 */
[----:B------:R-:W3:Y:S01]  /*a9e0*/  LDC R31, c[0x0][0x610] ;  /* 0x00018400ff1f7b82 */ /* 0x000ee20000000800 */
[----:B------:R-:W-:Y:S01]  /*a9f0*/  IMAD.MOV.U32 R8, RZ, RZ, R23 ;  /* 0x000000ffff087224 */ /* 0x000fe200078e0017 */
[----:B------:R-:W-:Y:S06]  /*aa00*/  @!P0 BRA `(.L_x_293) ;  /* 0x0000000000288947 */ /* 0x000fec0003800000 */
        /* <DEDUP_REMOVED lines=10> */
.L_x_293:
[----:B------:R-:W-:Y:S02]  /*aab0*/  ISETP.NE.AND P0, PT, R2, 0x1, PT ;  /* 0x000000010200780c */ /* 0x000fe40003f05270 */
[----:B-1----:R-:W-:Y:S01]  /*aac0*/  SHF.R.U64 R6, R8, R26, R9 ;  /* 0x0000001a08067219 */ /* 0x002fe20000001209 */
[----:B0-----:R-:W-:Y:S01]  /*aad0*/  VIADD R9, R20, 0xffffffff ;  /* 0xffffffff14097836 */ /* 0x001fe20000000000 */
[----:B------:R-:W-:Y:S02]  /*aae0*/  SHF.L.U32 R30, R30, R25, RZ ;  /* 0x000000191e1e7219 */ /* 0x000fe400000006ff */
[----:B------:R-:W-:Y:S01]  /*aaf0*/  LOP3.LUT R5, R21, R32, RZ, 0xc0, !PT ;  /* 0x0000002015057212 */ /* 0x000fe200078ec0ff */
[----:B------:R-:W-:-:S04]  /*ab00*/  IMAD.MOV R8, RZ, RZ, -R6 ;  /* 0x000000ffff087224 */ /* 0x000fc800078e0a06 */
[----:B------:R-:W-:Y:S01]  /*ab10*/  IMAD R6, R30, R6, R5 ;  /* 0x000000061e067224 */ /* 0x000fe200078e0205 */
[----:B------:R-:W-:Y:S01]  /*ab20*/  LOP3.LUT R5, R14, R9, RZ, 0xc0, !PT ;  /* 0x000000090e057212 */ /* 0x000fe200078ec0ff */
[----:B------:R-:W-:Y:S02]  /*ab30*/  @P0 IMAD R3, R7, R24, R4 ;  /* 0x0000001807030224 */ /* 0x000fe400078e0204 */
[----:B--2---:R-:W-:Y:S02]  /*ab40*/  IMAD R4, R8, R27, R23 ;  /* 0x0000001b08047224 */ /* 0x004fe400078e0217 */
[----:B---3--:R-:W-:Y:S02]  /*ab50*/  IMAD R3, R6, R31, R3 ;  /* 0x0000001f06037224 */ /* 0x008fe400078e0203 */
[----:B------:R-:W-:Y:S02]  /*ab60*/  IMAD R4, R4, R20, R5 ;  /* 0x0000001404047224 */ /* 0x000fe400078e0205 */
[----:B------:R-:W-:-:S02]  /*ab70*/  IMAD.MOV.U32 R8, RZ, RZ, 0x1 ;  /* 0x00000001ff087424 */ /* 0x000fc400078e00ff */
[----:B------:R-:W-:Y:S01]  /*ab80*/  IMAD.MOV.U32 R6, RZ, RZ, R22 ;  /* 0x000000ffff067224 */ /* 0x000fe200078e0016 */
[----:B------:R-:W-:Y:S02]  /*ab90*/  SEL R20, R4, R3, !P0 ;  /* 0x0000000304147207 */ /* 0x000fe40004000000 */
[----:B------:R-:W-:-:S07]  /*aba0*/  SEL R21, R3, R4, !P0 ;  /* 0x0000000403157207 */ /* 0x000fce0004000000 */
.L_x_291:
[----:B------:R-:W-:-:S08]  /*abb0*/  NOP ;  /* 0x0000000000007918 */ /* 0x000fd00000000000 */
[----:B------:R-:W0:-:S00]  /*abc0*/  USETMAXREG.DEALLOC.CTAPOOL 0x28 ;  /* 0x00000028000079c8 */ /* 0x000e0000080e0500 */
[----:B0-----:R-:W-:-:S13]  /*abd0*/  ISETP.NE.AND P0, PT, R0, RZ, PT ;  /* 0x000000ff0000720c */ /* 0x001fda0003f05270 */
[----:B------:R-:W-:Y:S05]  /*abe0*/  @P0 EXIT ;  /* 0x000000000000094d */ /* 0x000fea0003800000 */
[----:B------:R-:W-:Y:S01]  /*abf0*/  LOP3.LUT P0, RZ, R8, 0xff, RZ, 0xc0, !PT ;  /* 0x000000ff08ff7812 */ /* 0x000fe2000780c0ff */
[----:B------:R-:W-:Y:S02]  /*ac00*/  IMAD.MOV.U32 R0, RZ, RZ, 0x1 ;  /* 0x00000001ff007424 */ /* 0x000fe400078e00ff */
[----:B------:R-:W-:-:S10]  /*ac10*/  IMAD.MOV.U32 R3, RZ, RZ, RZ ;  /* 0x000000ffff037224 */ /* 0x000fd400078e00ff */
[----:B------:R-:W-:Y:S05]  /*ac20*/  @!P0 BRA `(.L_x_294) ;  /* 0x0000000c00788947 */ /* 0x000fea0003800000 */
[----:B------:R-:W0:Y:S01]  /*ac30*/  LDC R0, c[0x0][0x28c] ;  /* 0x0000a300ff007b82 */ /* 0x000e220000000800 */
[----:B------:R-:W1:Y:S01]  /*ac40*/  S2R R9, SR_CgaCtaId ;  /* 0x0000000000097919 */ /* 0x000e620000008800 */
[----:B------:R-:W-:Y:S01]  /*ac50*/  ULDC UR5, c[0x0][0x658] ;  /* 0x0001960000057ab9 */ /* 0x000fe20000000800 */
[----:B------:R-:W-:Y:S01]  /*ac60*/  UMOV UR7, 0xffffffff ;  /* 0xffffffff00077882 */ /* 0x000fe20000000000 */
[----:B------:R-:W-:Y:S01]  /*ac70*/  ULDC UR6, c[0x0][0xc] ;  /* 0x0000030000067ab9 */ /* 0x000fe20000000800 */
[----:B------:R-:W-:Y:S01]  /*ac80*/  USHF.L.U32 UR9, UR7, UR5, URZ ;  /* 0x0000000507097299 */ /* 0x000fe2000800063f */
[----:B------:R-:W-:Y:S01]  /*ac90*/  BSSY B0, `(.L_x_294) ;  /* 0x00000d7000007945 */ /* 0x000fe20003800000 */
[----:B------:R-:W-:Y:S01]  /*aca0*/  UMOV UR8, 0x1 ;  /* 0x0000000100087882 */ /* 0x000fe20000000000 */
[----:B------:R-:W-:Y:S01]  /*acb0*/  ULDC UR7, c[0x0][0x10] ;  /* 0x0000040000077ab9 */ /* 0x000fe20000000800 */
[----:B------:R-:W-:Y:S01]  /*acc0*/  USHF.L.U32 UR5, UR8, UR5, URZ ;  /* 0x0000000508057299 */ /* 0x000fe2000800063f */
[----:B------:R-:W-:Y:S01]  /*acd0*/  IMAD.MOV.U32 R10, RZ, RZ, 0x1 ;  /* 0x00000001ff0a7424 */ /* 0x000fe200078e00ff */
[----:B------:R-:W-:Y:S01]  /*ace0*/  UIMAD.WIDE.U32 UR6, UR6, UR7, URZ ;  /* 0x00000007060672a5 */ /* 0x000fe2000f8e003f */
[----:B------:R-:W-:Y:S01]  /*acf0*/  LOP3.LUT R13, R19, 0x2, RZ, 0xfc, !PT ;  /* 0x00000002130d7812 */ /* 0x000fe200078efcff */
[----:B------:R-:W-:Y:S01]  /*ad00*/  ULDC UR8, c[0x0][0x14] ;  /* 0x0000050000087ab9 */ /* 0x000fe20000000800 */
[----:B------:R-:W-:Y:S01]  /*ad10*/  ULDC UR4, c[0x0][0x600] ;  /* 0x0001800000047ab9 */ /* 0x000fe20000000800 */
[----:B------:R-:W-:-:S02]  /*ad20*/  UIMAD.WIDE.U32 UR30, UR6, UR8, URZ ;  /* 0x00000008061e72a5 */ /* 0x000fc4000f8e003f */
[----:B------:R-:W-:Y:S02]  /*ad30*/  UIMAD UR7, UR7, UR8, URZ ;  /* 0x00000008070772a4 */ /* 0x000fe4000f8e023f */
[----:B------:R-:W-:Y:S02]  /*ad40*/  UIADD3 UR4, UR4, -0x1, URZ ;  /* 0xffffffff04047890 */ /* 0x000fe4000fffe03f */
[----:B------:R-:W-:Y:S02]  /*ad50*/  ULOP3.LUT UR6, URZ, UR9, URZ, 0x33, !UPT ;  /* 0x000000093f067292 */ /* 0x000fe4000f8e333f */
[----:B------:R-:W-:Y:S01]  /*ad60*/  UIADD3 UR7, UR31, UR7, URZ ;  /* 0x000000071f077290 */ /* 0x000fe2000fffe03f */
[----:B0-----:R-:W-:Y:S01]  /*ad70*/  VIADD R0, R0, 0x7f ;  /* 0x0000007f00007836 */ /* 0x001fe20000000000 */
[----:B------:R-:W-:-:S04]  /*ad80*/  ULDC.64 UR38, c[0x0][0x198] ;  /* 0x0000660000267ab9 */ /* 0x000fc80000000a00 */
[----:B------:R-:W-:-:S04]  /*ad90*/  SHF.R.S32.HI R3, RZ, 0x1f, R0 ;  /* 0x0000001fff037819 */ /* 0x000fc80000011400 */
[----:B------:R-:W-:Y:S01]  /*ada0*/  LEA.HI R8, R3, R0, RZ, 0x7 ;  /* 0x0000000003087211 */ /* 0x000fe200078f38ff */
[----:B-1----:R-:W-:Y:S02]  /*adb0*/  IMAD.SHL.U32 R11, R9, 0x80, RZ ;  /* 0x00000080090b7824 */ /* 0x002fe400078e00ff */
[----:B------:R-:W-:Y:S01]  /*adc0*/  IMAD.MOV.U32 R0, RZ, RZ, 0x1 ;  /* 0x00000001ff007424 */ /* 0x000fe200078e00ff */
[----:B------:R-:W-:Y:S01]  /*add0*/  SHF.R.S32.HI R8, RZ, 0x7, R8 ;  /* 0x00000007ff087819 */ /* 0x000fe20000011408 */
[----:B------:R-:W-:Y:S01]  /*ade0*/  IMAD.MOV.U32 R3, RZ, RZ, RZ ;  /* 0x000000ffff037224 */ /* 0x000fe200078e00ff */
[----:B------:R-:W-:Y:S01]  /*adf0*/  LOP3.LUT R11, R11, 0x80, RZ, 0xc0, !PT ;  /* 0x000000800b0b7812 */ /* 0x000fe200078ec0ff */
[----:B------:R-:W-:Y:S02]  /*ae00*/  IMAD.SHL.U32 R9, R9, 0x2000, RZ ;  /* 0x0000200009097824 */ /* 0x000fe400078e00ff */
[----:B------:R-:W-:-:S07]  /*ae10*/  VIADD R12, R8, 0x1 ;  /* 0x00000001080c7836 */ /* 0x000fce0000000000 */
.L_x_305:
[----:B------:R-:W-:-:S03]  /*ae20*/  UMOV UR8, 0xffffffff ;  /* 0xffffffff00087882 */ /* 0x000fc60000000000 */
[----:B------:R-:W-:Y:S05]  /*ae30*/  BRA.DIV UR8, `(.L_x_295) ;  /* 0x0000000e08947947 */ /* 0x000fea000b800000 */
[----:B------:R-:W-:-:S13]  /*ae40*/  ELECT P6, URZ, PT ;  /* 0x00000000003f782f */ /* 0x000fda00038c0000 */
.L_x_314:
[----:B------:R-:W0:Y:S01]  /*ae50*/  LDC R4, c[0x0][0x28c] ;  /* 0x0000a300ff047b82 */ /* 0x000e220000000800 */
[----:B------:R-:W-:Y:S01]  /*ae60*/  BSSY B1, `(.L_x_296) ;  /* 0x0000045000017945 */ /* 0x000fe20003800000 */
[----:B0-----:R-:W-:-:S13]  /*ae70*/  ISETP.LT.OR P6, PT, R4, 0x1, !P6 ;  /* 0x000000010400780c */ /* 0x001fda00077c1670 */
[----:B------:R-:W-:Y:S05]  /*ae80*/  @P6 BRA `(.L_x_297) ;  /* 0x0000000400086947 */ /* 0x000fea0003800000 */
[----:B------:R-:W-:Y:S02]  /*ae90*/  IMAD.SHL.U32 R21, R21, 0x80, RZ ;  /* 0x0000008015157824 */ /* 0x000fe400078e00ff */
[----:B------:R-:W-:Y:S02]  /*aea0*/  IMAD R20, R20, 0x100, R11 ;  /* 0x0000010014147824 */ /* 0x000fe400078e020b */
[----:B------:R-:W-:Y:S02]  /*aeb0*/  IMAD.MOV.U32 R22, RZ, RZ, RZ ;  /* 0x000000ffff167224 */ /* 0x000fe400078e00ff */
[----:B------:R-:W-:Y:S02]  /*aec0*/  IMAD.MOV.U32 R4, RZ, RZ, R12 ;  /* 0x000000ffff047224 */ /* 0x000fe400078e000c */
[----:B------:R-:W-:Y:S02]  /*aed0*/  IMAD.MOV.U32 R5, RZ, RZ, R0 ;  /* 0x000000ffff057224 */ /* 0x000fe400078e0000 */
[----:B------:R-:W-:-:S07]  /*aee0*/  IMAD.MOV.U32 R7, RZ, RZ, R3 ;  /* 0x000000ffff077224 */ /* 0x000fce00078e0003 */
.L_x_300:
[----:B------:R-:W0:Y:S01]  /*aef0*/  S2R R15, SR_CgaCtaId ;  /* 0x00000000000f7919 */ /* 0x000e220000008800 */
[----:B------:R-:W-:Y:S02]  /*af00*/  MOV R14, 0x400 ;  /* 0x00000400000e7802 */ /* 0x000fe40000000f00 */
[----:B------:R-:W-:Y:S02]  /*af10*/  LOP3.LUT P1, RZ, R18, 0x7f, RZ, 0xc0, !PT ;  /* 0x0000007f12ff7812 */ /* 0x000fe4000782c0ff */
[----:B0-----:R-:W-:Y:S02]  /*af20*/  LEA R25, R15, R14, 0x18 ;  /* 0x0000000e0f197211 */ /* 0x001fe400078ec0ff */
[----:B------:R-:W-:-:S09]  /*af30*/  SHF.L.U32 R14, R5, 0x1f, RZ ;  /* 0x0000001f050e7819 */ /* 0x000fd200000006ff */
[----:B------:R-:W0:Y:S01]  /*af40*/  @!P1 LDC R15, c[0x0][0x500] ;  /* 0x00014000ff0f9b82 */ /* 0x000e220000000800 */
[----:B------:R-:W-:-:S04]  /*af50*/  IMAD R23, R7, 0x8, R25 ;  /* 0x0000000807177824 */ /* 0x000fc800078e0219 */
[----:B------:R-:W1:Y:S02]  /*af60*/  SYNCS.PHASECHK.TRANS64.TRYWAIT P0, [R23+URZ+0x10], R14 ;  /* 0x0000100e170075a7 */ /* 0x000e64000800017f */
[----:B-1----:R-:W-:Y:S05]  /*af70*/  @!P0 BRA `(.L_x_298) ;  /* 0x0000000c00648947 */ /* 0x002fea0003800000 */
.L_x_315:
[----:B-1----:R-:W-:Y:S01]  /*af80*/  PRMT R14, R13, 0x9910, RZ ;  /* 0x000099100d0e7816 */ /* 0x002fe200000000ff */
[----:B0-----:R0:W-:Y:S03]  /*af90*/  @!P1 SYNCS.ARRIVE.TRANS64 RZ, [R23+URZ], R15 ;  /* 0x0000000f17ff99a7 */ /* 0x0011e6000800003f */
[----:B------:R-:W-:-:S13]  /*afa0*/  ISETP.NE.AND P0, PT, R14, 0x2, PT ;  /* 0x000000020e00780c */ /* 0x000fda0003f05270 */
[----:B0-----:R-:W-:Y:S05]  /*afb0*/  @P0 BRA `(.L_x_299) ;  /* 0x0000000000040947 */ /* 0x001fea0003800000 */
[----:B------:R-:W-:Y:S01]  /*afc0*/  BPT.TRAP 0x1 ;  /* 0x000000040000795c */ /* 0x000fe20000300000 */
.L_x_299:
[----:B------:R-:W-:Y:S01]  /*afd0*/  IMAD.SHL.U32 R14, R7, 0x8000, RZ ;  /* 0x00008000070e7824 */ /* 0x000fe200078e00ff */
[----:B------:R-:W-:Y:S01]  /*afe0*/  R2UR UR34, R22 ;  /* 0x00000000162272ca */ /* 0x000fe200000e0000 */
[----:B------:R-:W-:Y:S01]  /*aff0*/  VIADD R4, R4, 0xffffffff ;  /* 0xffffffff04047836 */ /* 0x000fe20000000000 */
[----:B------:R-:W-:Y:S01]  /*b000*/  R2UR UR33, R23 ;  /* 0x00000000172172ca */ /* 0x000fe200000e0000 */
[----:B------:R-:W-:Y:S01]  /*b010*/  IMAD.IADD R15, R25, 0x1, R14 ;  /* 0x00000001190f7824 */ /* 0x000fe200078e020e */
[----:B------:R-:W-:Y:S01]  /*b020*/  LOP3.LUT R14, R14, 0x2000, R9, 0xf8, !PT ;  /* 0x000020000e0e7812 */ /* 0x000fe200078ef809 */
[----:B------:R-:W-:Y:S01]  /*b030*/  UIADD3 UR14, UP0, UR38, 0xf0, URZ ;  /* 0x000000f0260e7890 */ /* 0x000fe2000ff1e03f */
[----:B------:R-:W-:Y:S01]  /*b040*/  R2UR UR36, R6 ;  /* 0x00000000062472ca */ /* 0x000fe200000e0000 */
[----:B------:R-:W-:Y:S01]  /*b050*/  UIADD3 UR40, UP1, UR38, 0x1f0, URZ ;  /* 0x000001f026287890 */ /* 0x000fe2000ff3e03f */
[----:B------:R-:W-:Y:S01]  /*b060*/  R2UR UR24, R15 ;  /* 0x000000000f1872ca */ /* 0x000fe200000e0000 */
[----:B------:R-:W-:Y:S01]  /*b070*/  IMAD R14, R14, 0x2, R25 ;  /* 0x000000020e0e7824 */ /* 0x000fe200078e0219 */
[----:B------:R-:W-:Y:S01]  /*b080*/  R2UR UR35, R21 ;  /* 0x00000000152372ca */ /* 0x000fe200000e0000 */
[----:B------:R-:W-:Y:S01]  /*b090*/  UIADD3.X UR15, URZ, UR39, URZ, UP0, !UPT ;  /* 0x000000273f0f7290 */ /* 0x000fe200087fe43f */
[----:B------:R-:W-:Y:S01]  /*b0a0*/  R2UR UR19, R20 ;  /* 0x00000000141372ca */ /* 0x000fe200000e0000 */
[----:B------:R-:W-:Y:S01]  /*b0b0*/  UIADD3 UR26, UR34, 0x40, URZ ;  /* 0x00000040221a7890 */ /* 0x000fe2000fffe03f */
[----:B------:R-:W-:Y:S01]  /*b0c0*/  R2UR UR8, R14 ;  /* 0x000000000e0872ca */ /* 0x000fe200000e0000 */
[----:B------:R-:W-:Y:S01]  /*b0d0*/  UIADD3.X UR41, URZ, UR39, URZ, UP1, !UPT ;  /* 0x000000273f297290 */ /* 0x000fe20008ffe43f */
[----:B------:R-:W-:Y:S01]  /*b0e0*/  ISETP.GT.AND P1, PT, R4, 0x1, PT ;  /* 0x000000010400780c */ /* 0x000fe20003f24270 */
[----:B------:R-:W-:Y:S01]  /*b0f0*/  VIADD R7, R7, 0x1 ;  /* 0x0000000107077836 */ /* 0x000fe20000000000 */
[----:B------:R-:W-:Y:S01]  /*b100*/  UMOV UR22, 0x0 ;  /* 0x0000000000167882 */ /* 0x000fe20000000000 */
[----:B------:R-:W-:Y:S01]  /*b110*/  UMOV UR23, 0x10000000 ;  /* 0x1000000000177882 */ /* 0x000fe20000000000 */
[----:B------:R-:W-:Y:S01]  /*b120*/  UMOV UR25, UR33 ;  /* 0x0000002100197c82 */ /* 0x000fe20008000000 */
[----:B------:R-:W-:Y:S01]  /*b130*/  UIADD3 UR32, UR24, 0x100, URZ ;  /* 0x0000010018207890 */ /* 0x000fe2000fffe03f */
[----:B------:R-:W-:Y:S01]  /*b140*/  ISETP.NE.AND P0, PT, R7, 0x2, PT ;  /* 0x000000020700780c */ /* 0x000fe20003f05270 */
[----:B------:R-:W-:Y:S01]  /*b150*/  UIADD3 UR24, UR24, 0x4100, URZ ;  /* 0x0000410018187890 */ /* 0x000fe2000fffe03f */
[----:B------:R-:W-:Y:S01]  /*b160*/  VIADD R22, R22, 0x80 ;  /* 0x0000008016167836 */ /* 0x000fe20000000000 */
[----:B------:R-:W-:Y:S01]  /*b170*/  UMOV UR28, UR36 ;  /* 0x00000024001c7c82 */ /* 0x000fe20008000000 */
[----:B------:R-:W-:Y:S01]  /*b180*/  UMOV UR27, UR35 ;  /* 0x00000023001b7c82 */ /* 0x000fe20008000000 */
[----:B------:R-:W-:Y:S01]  /*b190*/  UIADD3 UR16, UR8, 0x10100, URZ ;  /* 0x0001010008107890 */ /* 0x000fe2000fffe03f */
[----:B------:R-:W-:Y:S01]  /*b1a0*/  SEL R14, RZ, 0x1, P0 ;  /* 0x00000001ff0e7807 */ /* 0x000fe20000000000 */
[----:B------:R-:W-:Y:S01]  /*b1b0*/  UIADD3 UR8, UR8, 0x18100, URZ ;  /* 0x0001810008087890 */ /* 0x000fe2000fffe03f */
[----:B------:R0:W-:Y:S01]  /*b1c0*/  UTMALDG.3D [UR32], [UR14], desc[UR22] ;  /* 0x000016200e0075b4 */ /* 0x0001e20008011000 */
[----:B------:R-:W-:Y:S01]  /*b1d0*/  UMOV UR13, 0x30000 ;  /* 0x00030000000d7882 */ /* 0x000fe20000000000 */
[----:B------:R-:W-:Y:S01]  /*b1e0*/  UMOV UR17, UR33 ;  /* 0x0000002100117c82 */ /* 0x000fe20008000000 */
[----:B------:R-:W-:Y:S01]  /*b1f0*/  UMOV UR18, UR34 ;  /* 0x0000002200127c82 */ /* 0x000fe20008000000 */
[----:B------:R-:W-:Y:S01]  /*b200*/  UMOV UR20, UR36 ;  /* 0x0000002400147c82 */ /* 0x000fe20008000000 */
[----:B------:R-:W-:Y:S01]  /*b210*/  UMOV UR9, UR33 ;  /* 0x0000002100097c82 */ /* 0x000fe20008000000 */
[----:B------:R-:W-:Y:S01]  /*b220*/  UMOV UR11, UR19 ;  /* 0x00000013000b7c82 */ /* 0x000fe20008000000 */
[----:B------:R-:W-:Y:S01]  /*b230*/  UMOV UR12, UR36 ;  /* 0x00000024000c7c82 */ /* 0x000fe20008000000 */
[----:B------:R0:W-:Y:S01]  /*b240*/  UTMALDG.3D [UR24], [UR14], desc[UR22] ;  /* 0x000016180e0075b4 */ /* 0x0001e20008011000 */
[----:B------:R-:W-:Y:S01]  /*b250*/  UMOV UR10, UR26 ;  /* 0x0000001a000a7c82 */ /* 0x000fe20008000000 */
[----:B------:R-:W-:-:S02]  /*b260*/  LOP3.LUT R5, R5, R14, RZ, 0x3c, !PT ;  /* 0x0000000e05057212 */ /* 0x000fc400078e3cff */
[----:B------:R-:W-:Y:S01]  /*b270*/  SEL R7, R7, RZ, P0 ;  /* 0x000000ff07077207 */ /* 0x000fe20000000000 */
[----:B------:R0:W-:Y:S01]  /*b280*/  UTMALDG.3D.MULTICAST [UR16], [UR40], UR13, desc[UR22] ;  /* 0x00001610280073b4 */ /* 0x0001e2000801180d */
[----:B------:R0:W-:Y:S02]  /*b290*/  UTMALDG.3D.MULTICAST [UR8], [UR40], UR13, desc[UR22] ;  /* 0x00001608280073b4 */ /* 0x0001e4000801180d */
[----:B0-----:R-:W-:Y:S05]  /*b2a0*/  @P1 BRA `(.L_x_300) ;  /* 0xfffffffc00101947 */ /* 0x001fea000383ffff */
.L_x_297:
[----:B------:R-:W-:Y:S05]  /*b2b0*/  BSYNC B1 ;  /* 0x0000000000017941 */ /* 0x000fea0003800000 */
.L_x_296:
[----:B------:R-:W-:Y:S01]  /*b2c0*/  LOP3.LUT P1, RZ, R10, 0xff, RZ, 0xc0, !PT ;  /* 0x000000ff0aff7812 */ /* 0x000fe2000782c0ff */
[----:B------:R-:W-:Y:S01]  /*b2d0*/  IMAD.IADD R3, R8, 0x1, R3 ;  /* 0x0000000108037824 */ /* 0x000fe200078e0203 */
[----:B------:R-:W-:Y:S01]  /*b2e0*/  IADD3 R16, P2, R16, UR30, RZ ;  /* 0x0000001e10107c10 */ /* 0x000fe2000ff5e0ff */
[----:B------:R-:W-:Y:S01]  /*b2f0*/  ULDC.64 UR8, c[0x0][0x650] ;  /* 0x0001940000087ab9 */ /* 0x000fe20000000a00 */
[----:B------:R-:W-:Y:S01]  /*b300*/  BSSY B1, `(.L_x_301) ;  /* 0x000006d000017945 */ /* 0x000fe20003800000 */
[----:B------:R-:W-:Y:S01]  /*b310*/  IMAD.MOV.U32 R21, RZ, RZ, -0x1 ;  /* 0xffffffffff157424 */ /* 0x000fe200078e00ff */
[----:B------:R-:W-:Y:S01]  /*b320*/  ISETP.GT.U32.AND P0, PT, R3, 0x1, PT ;  /* 0x000000010300780c */ /* 0x000fe20003f04070 */
[----:B------:R-:W-:Y:S01]  /*b330*/  IMAD.MOV.U32 R20, RZ, RZ, -0x1 ;  /* 0xffffffffff147424 */ /* 0x000fe200078e00ff */
[----:B------:R-:W-:Y:S02]  /*b340*/  SHF.R.U32.HI R4, RZ, 0x1, R3 ;  /* 0x00000001ff047819 */ /* 0x000fe40000011603 */
[----:B------:R-:W-:-:S02]  /*b350*/  ISETP.LT.U32.AND P0, PT, R8, 0x2, P0 ;  /* 0x000000020800780c */ /* 0x000fc40000701070 */
[----:B------:R-:W-:Y:S01]  /*b360*/  IADD3.X R17, R17, UR7, RZ, P2, !PT ;  /* 0x0000000711117c10 */ /* 0x000fe200097fe4ff */
[----:B------:R-:W0:Y:S01]  /*b370*/  @P1 S2R R6, SR_CgaCtaId ;  /* 0x0000000000061919 */ /* 0x000e220000008800 */
[----:B------:R-:W-:Y:S02]  /*b380*/  @P1 MOV R5, 0x400 ;  /* 0x0000040000051802 */ /* 0x000fe40000000f00 */
[----:B------:R-:W-:Y:S02]  /*b390*/  ISETP.GE.U32.AND P2, PT, R16, UR8, PT ;  /* 0x0000000810007c0c */ /* 0x000fe4000bf46070 */
[----:B------:R-:W-:Y:S02]  /*b3a0*/  LOP3.LUT R4, R4, 0x1, RZ, 0xc0, !PT ;  /* 0x0000000104047812 */ /* 0x000fe400078ec0ff */
[----:B------:R-:W-:Y:S02]  /*b3b0*/  LOP3.LUT R3, R3, 0x1, RZ, 0xc0, !PT ;  /* 0x0000000103037812 */ /* 0x000fe400078ec0ff */
[----:B------:R-:W-:-:S02]  /*b3c0*/  PRMT R10, RZ, 0x7610, R10 ;  /* 0x00007610ff0a7816 */ /* 0x000fc4000000000a */
[----:B0-----:R-:W-:Y:S01]  /*b3d0*/  @P1 LEA R5, R6, R5, 0x18 ;  /* 0x0000000506051211 */ /* 0x001fe200078ec0ff */
[----:B------:R-:W-:-:S03]  /*b3e0*/  IMAD.MOV.U32 R6, RZ, RZ, -0x1 ;  /* 0xffffffffff067424 */ /* 0x000fc600078e00ff */
[----:B------:R0:W-:Y:S01]  /*b3f0*/  @P1 SYNCS.ARRIVE.TRANS64.A1T0 RZ, [R5+URZ+0x38], RZ ;  /* 0x000038ff05ff19a7 */ /* 0x0001e2000810003f */
[----:B------:R-:W-:-:S04]  /*b400*/  ISETP.NE.U32.AND P1, PT, R4, 0x1, PT ;  /* 0x000000010400780c */ /* 0x000fc80003f25070 */
[----:B------:R-:W-:Y:S02]  /*b410*/  ISETP.GT.U32.AND P1, PT, R8, 0x1, !P1 ;  /* 0x000000010800780c */ /* 0x000fe40004f24070 */
[----:B0-----:R-:W-:Y:S02]  /*b420*/  SEL R5, RZ, 0x1, !P0 ;  /* 0x00000001ff057807 */ /* 0x001fe40004000000 */
[----:B------:R-:W-:Y:S02]  /*b430*/  ISETP.GE.U32.AND.EX P0, PT, R17, UR9, PT, P2 ;  /* 0x0000000911007c0c */ /* 0x000fe4000bf06120 */
[----:B------:R-:W-:-:S04]  /*b440*/  SEL R4, RZ, 0x1, !P1 ;  /* 0x00000001ff047807 */ /* 0x000fc80004800000 */
[----:B------:R-:W-:Y:S02]  /*b450*/  LOP3.LUT R0, R4, R0, R5, 0x96, !PT ;  /* 0x0000000004007212 */ /* 0x000fe400078e9605 */
[----:B------:R-:W-:-:S05]  /*b460*/  PRMT R4, RZ, 0x7610, R4 ;  /* 0x00007610ff047816 */ /* 0x000fca0000000004 */
[----:B------:R-:W-:Y:S05]  /*b470*/  @P0 BRA `(.L_x_302) ;  /* 0x0000000400540947 */ /* 0x000fea0003800000 */
[----:B------:R-:W0:Y:S01]  /*b480*/  S2R R15, SR_CTAID.X ;  /* 0x00000000000f7919 */ /* 0x000e220000002500 */
[----:B------:R-:W-:Y:S01]  /*b490*/  ULDC.64 UR8, c[0x0][0x628] ;  /* 0x00018a0000087ab9 */ /* 0x000fe20000000a00 */
[----:B------:R-:W-:Y:S01]  /*b4a0*/  ULDC UR11, c[0x0][0x630] ;  /* 0x00018c00000b7ab9 */ /* 0x000fe20000000800 */
[----:B------:R-:W-:Y:S01]  /*b4b0*/  ISETP.NE.U32.AND P0, PT, RZ, UR8, PT ;  /* 0x00000008ff007c0c */ /* 0x000fe2000bf05070 */
[----:B------:R-:W1:Y:S01]  /*b4c0*/  S2R R20, SR_CTAID.Y ;  /* 0x0000000000147919 */ /* 0x000e620000002600 */
[----:B------:R-:W-:Y:S01]  /*b4d0*/  ULDC UR12, c[0x0][0x150] ;  /* 0x00005400000c7ab9 */ /* 0x000fe20000000800 */
[----:B------:R-:W-:Y:S01]  /*b4e0*/  IMAD.MOV.U32 R4, RZ, RZ, R16 ;  /* 0x000000ffff047224 */ /* 0x000fe200078e0010 */
[----:B------:R-:W-:Y:S01]  /*b4f0*/  ISETP.NE.AND.EX P0, PT, RZ, UR9, PT, P0 ;  /* 0x00000009ff007c0c */ /* 0x000fe2000bf05300 */
[----:B------:R-:W-:Y:S01]  /*b500*/  IMAD.MOV.U32 R5, RZ, RZ, R17 ;  /* 0x000000ffff057224 */ /* 0x000fe200078e0011 */
[----:B0-----:R-:W-:-:S11]  /*b510*/  I2FP.F32.U32 R22, R15 ;  /* 0x0000000f00167245 */ /* 0x001fd60000201000 */
[----:B------:R-:W-:Y:S05]  /*b520*/  @!P0 BRA `(.L_x_303) ;  /* 0x0000000000288947 */ /* 0x000fea0003800000 */
[----:B------:R-:W-:Y:S02]  /*b530*/  ULDC UR10, c[0x0][0x634] ;  /* 0x00018d00000a7ab9 */ /* 0x000fe40000000800 */
[----:B------:R-:W-:-:S05]  /*b540*/  IADD3 R5, P0, R16, UR10, RZ ;  /* 0x0000000a10057c10 */ /* 0x000fca000ff1e0ff */
[----:B------:R-:W-:-:S04]  /*b550*/  IMAD.X R21, RZ, RZ, R17, P0 ;  /* 0x000000ffff157224 */ /* 0x000fc800000e0611 */
[----:B------:R-:W-:-:S04]  /*b560*/  IMAD.WIDE.U32 R6, R21, UR8, RZ ;  /* 0x0000000815067c25 */ /* 0x000fc8000f8e00ff */
[----:B------:R-:W-:-:S04]  /*b570*/  IMAD.WIDE.U32 R6, P0, R5, UR9, R6 ;  /* 0x0000000905067c25 */ /* 0x000fc8000f800006 */
[----:B------:R-:W-:-:S04]  /*b580*/  IMAD.WIDE.U32 R4, R5, UR8, RZ ;  /* 0x0000000805047c25 */ /* 0x000fc8000f8e00ff */
[----:B------:R-:W-:Y:S01]  /*b590*/  IMAD.MOV.U32 R4, RZ, RZ, R7 ;  /* 0x000000ffff047224 */ /* 0x000fe200078e0007 */
[----:B------:R-:W-:Y:S01]  /*b5a0*/  IADD3 RZ, P1, R5, R6, RZ ;  /* 0x0000000605ff7210 */ /* 0x000fe20007f3e0ff */
[----:B------:R-:W-:-:S04]  /*b5b0*/  IMAD.X R5, RZ, RZ, RZ, P0 ;  /* 0x000000ffff057224 */ /* 0x000fc800000e06ff */
[----:B------:R-:W-:-:S08]  /*b5c0*/  IMAD.WIDE.U32.X R4, R21, UR9, R4, P1 ;  /* 0x0000000915047c25 */ /* 0x000fd000088e0404 */
.L_x_303:
[--C-:B------:R-:W-:Y:S01]  /*b5d0*/  SHF.R.U64 R14, R4, UR11, R5.reuse ;  /* 0x0000000b040e7c19 */ /* 0x100fe20008001205 */
[----:B------:R-:W-:Y:S01]  /*b5e0*/  FMUL R22, R22, UR12 ;  /* 0x0000000c16167c20 */ /* 0x000fe20008400000 */
[----:B------:R-:W-:Y:S01]  /*b5f0*/  SHF.R.U32.HI R4, RZ, UR11, R5 ;  /* 0x0000000bff047c19 */ /* 0x000fe20008011605 */
[----:B------:R-:W0:Y:S01]  /*b600*/  LDC R6, c[0x0][0x144] ;  /* 0x00005100ff067b82 */ /* 0x000e220000000800 */
[----:B------:R-:W-:Y:S01]  /*b610*/  IADD3 R5, P0, RZ, -R14, RZ ;  /* 0x8000000eff057210 */ /* 0x000fe20007f1e0ff */
[----:B------:R-:W-:Y:S01]  /*b620*/  ULDC UR10, c[0x0][0x154] ;  /* 0x00005500000a7ab9 */ /* 0x000fe20000000800 */
[----:B-1----:R-:W-:Y:S01]  /*b630*/  I2FP.F32.U32 R7, R20 ;  /* 0x0000001400077245 */ /* 0x002fe20000201000 */
[----:B------:R-:W1:Y:S01]  /*b640*/  F2I.U32.TRUNC.NTZ R22, R22 ;  /* 0x0000001600167305 */ /* 0x000e62000020f000 */
[----:B------:R-:W-:Y:S01]  /*b650*/  ULDC.64 UR8, c[0x0][0x620] ;  /* 0x0001880000087ab9 */ /* 0x000fe20000000a00 */
[----:B------:R-:W-:Y:S01]  /*b660*/  IMAD.X R4, RZ, RZ, ~R4, P0 ;  /* 0x000000ffff047224 */ /* 0x000fe200000e0e04 */
[----:B------:R-:W-:Y:S01]  /*b670*/  ISETP.NE.AND P2, PT, R2, 0x1, PT ;  /* 0x000000010200780c */ /* 0x000fe20003f45270 */
[----:B------:R-:W-:Y:S01]  /*b680*/  FMUL R23, R7, UR10 ;  /* 0x0000000a07177c20 */ /* 0x000fe20008400000 */
[----:B------:R-:W2:Y:S01]  /*b690*/  LDC R25, c[0x0][0x148] ;  /* 0x00005200ff197b82 */ /* 0x000ea20000000800 */
[----:B------:R-:W-:Y:S01]  /*b6a0*/  IMAD R4, R4, UR8, RZ ;  /* 0x0000000804047c24 */ /* 0x000fe2000f8e02ff */
[----:B------:R-:W-:-:S02]  /*b6b0*/  ULDC.64 UR10, c[0x0][0x640] ;  /* 0x00019000000a7ab9 */ /* 0x000fc40000000a00 */
[----:B------:R-:W-:Y:S01]  /*b6c0*/  ISETP.NE.U32.AND P0, PT, RZ, UR10, PT ;  /* 0x0000000aff007c0c */ /* 0x000fe2000bf05070 */
[----:B------:R-:W3:Y:S01]  /*b6d0*/  F2I.U32.TRUNC.NTZ R23, R23 ;  /* 0x0000001700177305 */ /* 0x000ee2000020f000 */
[C---:B------:R-:W-:Y:S02]  /*b6e0*/  IMAD R7, R5.reuse, UR9, R4 ;  /* 0x0000000905077c24 */ /* 0x040fe4000f8e0204 */
[----:B------:R-:W-:Y:S01]  /*b6f0*/  IMAD.WIDE.U32 R4, R5, UR8, R16 ;  /* 0x0000000805047c25 */ /* 0x000fe2000f8e0010 */
[----:B------:R-:W-:Y:S01]  /*b700*/  ULDC UR8, c[0x0][0x618] ;  /* 0x0001860000087ab9 */ /* 0x000fe20000000800 */
[----:B------:R-:W-:Y:S02]  /*b710*/  ISETP.NE.AND.EX P0, PT, RZ, UR11, PT, P0 ;  /* 0x0000000bff007c0c */ /* 0x000fe4000bf05300 */
[----:B------:R-:W-:Y:S02]  /*b720*/  IMAD.IADD R5, R5, 0x1, R7 ;  /* 0x0000000105057824 */ /* 0x000fe400078e0207 */
[----:B-1----:R-:W-:-:S03]  /*b730*/  IMAD.MOV R22, RZ, RZ, -R22 ;  /* 0x000000ffff167224 */ /* 0x002fc600078e0a16 */
[----:B------:R-:W-:Y:S01]  /*b740*/  SHF.R.U64 R21, R4, UR8, R5 ;  /* 0x0000000804157c19 */ /* 0x000fe20008001205 */
[----:B0-----:R-:W-:Y:S01]  /*b750*/  IMAD R15, R6, R22, R15 ;  /* 0x00000016060f7224 */ /* 0x001fe200078e020f */
[----:B------:R-:W-:Y:S01]  /*b760*/  SHF.R.U32.HI R4, RZ, UR8, R5 ;  /* 0x00000008ff047c19 */ /* 0x000fe20008011605 */
[----:B------:R-:W-:Y:S01]  /*b770*/  ULDC UR8, c[0x0][0x608] ;  /* 0x0001820000087ab9 */ /* 0x000fe20000000800 */
[----:B---3--:R-:W-:Y:S02]  /*b780*/  IMAD.MOV R6, RZ, RZ, -R23 ;  /* 0x000000ffff067224 */ /* 0x008fe400078e0a17 */
[--C-:B------:R-:W-:Y:S02]  /*b790*/  SHF.R.U64 R22, R21, UR8, R4.reuse ;  /* 0x0000000815167c19 */ /* 0x100fe40008001204 */
[----:B------:R-:W-:Y:S01]  /*b7a0*/  SHF.R.U32.HI R5, RZ, UR8, R4 ;  /* 0x00000008ff057c19 */ /* 0x000fe20008011604 */
[----:B------:R-:W-:Y:S01]  /*b7b0*/  ULDC UR8, c[0x0][0x658] ;  /* 0x0001960000087ab9 */ /* 0x000fe20000000800 */
[----:B--2---:R-:W-:-:S02]  /*b7c0*/  @P2 IMAD R15, R25, R6, R20 ;  /* 0x00000006190f2224 */ /* 0x004fc400078e0214 */
[--C-:B------:R-:W-:Y:S02]  /*b7d0*/  SHF.R.U64 R20, R22, UR8, R5.reuse ;  /* 0x0000000816147c19 */ /* 0x100fe40008001205 */
[----:B------:R-:W-:-:S03]  /*b7e0*/  SHF.R.U32.HI R23, RZ, UR8, R5 ;  /* 0x00000008ff177c19 */ /* 0x000fc60008011605 */
[----:B------:R-:W-:Y:S02]  /*b7f0*/  IMAD.MOV.U32 R6, RZ, RZ, R20 ;  /* 0x000000ffff067224 */ /* 0x000fe400078e0014 */
[----:B------:R-:W-:Y:S01]  /*b800*/  IMAD.MOV.U32 R5, RZ, RZ, R23 ;  /* 0x000000ffff057224 */ /* 0x000fe200078e0017 */
[----:B------:R-:W-:Y:S06]  /*b810*/  @!P0 BRA `(.L_x_304) ;  /* 0x00000000002c8947 */ /* 0x000fec0003800000 */
        /* <DEDUP_REMOVED lines=9> */
[----:B------:R-:W-:-:S04]  /*b8b0*/  IMAD.WIDE.U32.X R4, R23, UR11, R4, P1 ;  /* 0x0000000b17047c25 */ /* 0x000fc800088e0404 */
[----:B------:R-:W-:-:S07]  /*b8c0*/  IMAD.MOV.U32 R6, RZ, RZ, R4 ;  /* 0x000000ffff067224 */ /* 0x000fce00078e0004 */
.L_x_304:
[----:B------:R-:W-:Y:S01]  /*b8d0*/  ULDC UR8, c[0x0][0x648] ;  /* 0x0001920000087ab9 */ /* 0x000fe20000000800 */
[----:B------:R-:W-:Y:S01]  /*b8e0*/  LOP3.LUT R4, R22, UR6, RZ, 0xc0, !PT ;  /* 0x0000000616047c12 */ /* 0x000fe2000f8ec0ff */
[----:B------:R-:W-:Y:S01]  /*b8f0*/  ULDC UR9, c[0x0][0x610] ;  /* 0x0001840000097ab9 */ /* 0x000fe20000000800 */
[----:B------:R-:W-:Y:S01]  /*b900*/  SHF.R.U64 R5, R6, UR8, R5 ;  /* 0x0000000806057c19 */ /* 0x000fe20008001205 */
[----:B------:R-:W-:Y:S01]  /*b910*/  ULDC UR8, c[0x0][0x638] ;  /* 0x00018e0000087ab9 */ /* 0x000fe20000000800 */
[----:B------:R-:W-:-:S03]  /*b920*/  LOP3.LUT R21, R21, UR4, RZ, 0xc0, !PT ;  /* 0x0000000415157c12 */ /* 0x000fc6000f8ec0ff */
[----:B------:R-:W-:Y:S02]  /*b930*/  IMAD.MOV R7, RZ, RZ, -R5 ;  /* 0x000000ffff077224 */ /* 0x000fe400078e0a05 */
[----:B------:R-:W-:Y:S02]  /*b940*/  IMAD R4, R5, UR5, R4 ;  /* 0x0000000505047c24 */ /* 0x000fe4000f8e0204 */
[----:B------:R-:W-:Y:S01]  /*b950*/  IMAD R20, R7, UR8, R20 ;  /* 0x0000000807147c24 */ /* 0x000fe2000f8e0214 */
[----:B------:R-:W-:Y:S01]  /*b960*/  ULDC UR8, c[0x0][0x600] ;  /* 0x0001800000087ab9 */ /* 0x000fe20000000800 */
[----:B------:R-:W-:Y:S02]  /*b970*/  IMAD R15, R4, UR9, R15 ;  /* 0x00000009040f7c24 */ /* 0x000fe4000f8e020f */
[----:B------:R-:W-:Y:S02]  /*b980*/  IMAD R6, R20, UR8, R21 ;  /* 0x0000000814067c24 */ /* 0x000fe4000f8e0215 */
[----:B------:R-:W-:-:S03]  /*b990*/  IMAD.MOV.U32 R4, RZ, RZ, 0x1 ;  /* 0x00000001ff047424 */ /* 0x000fc600078e00ff */
[----:B------:R-:W-:Y:S02]  /*b9a0*/  SEL R20, R6, R15, !P2 ;  /* 0x0000000f06147207 */ /* 0x000fe40005000000 */
[----:B------:R-:W-:Y:S01]  /*b9b0*/  SEL R21, R15, R6, !P2 ;  /* 0x000000060f157207 */ /* 0x000fe20005000000 */
[----:B------:R-:W-:-:S07]  /*b9c0*/  IMAD.MOV.U32 R6, RZ, RZ, R14 ;  /* 0x000000ffff067224 */ /* 0x000fce00078e000e */
.L_x_302:
[----:B------:R-:W-:Y:S05]  /*b9d0*/  BSYNC B1 ;  /* 0x0000000000017941 */ /* 0x000fea0003800000 */
.L_x_301:
[----:B------:R-:W-:-:S13]  /*b9e0*/  LOP3.LUT P0, RZ, R4, 0xff, RZ, 0xc0, !PT ;  /* 0x000000ff04ff7812 */ /* 0x000fda000780c0ff */
[----:B------:R-:W-:Y:S05]  /*b9f0*/  @P0 BRA `(.L_x_305) ;  /* 0xfffffff400080947 */ /* 0x000fea000383ffff */
[----:B------:R-:W-:Y:S05]  /*ba00*/  BSYNC B0 ;  /* 0x0000000000007941 */ /* 0x000fea0003800000 */
.L_x_294:
[----:B------:R-:W-:-:S03]  /*ba10*/  UMOV UR8, 0xffffffff ;  /* 0xffffffff00087882 */ /* 0x000fc60000000000 */
[----:B------:R-:W-:Y:S05]  /*ba20*/  BRA.DIV UR8, `(.L_x_306) ;  /* 0x0000000208cc7947 */ /* 0x000fea000b800000 */
[----:B------:R-:W-:-:S13]  /*ba30*/  ELECT P6, URZ, PT ;  /* 0x00000000003f782f */ /* 0x000fda00038c0000 */
.L_x_318:
[----:B------:R-:W-:Y:S04]  /*ba40*/  BSSY B0, `(.L_x_307) ;  /* 0x0000019000007945 */ /* 0x000fe80003800000 */
[----:B------:R-:W-:Y:S05]  /*ba50*/  @!P6 BRA `(.L_x_308) ;  /* 0x00000000005ce947 */ /* 0x000fea0003800000 */
[----:B------:R-:W-:-:S04]  /*ba60*/  LOP3.LUT R19, R19, 0x2, RZ, 0xfc, !PT ;  /* 0x0000000213137812 */ /* 0x000fc800078efcff */
[----:B------:R-:W-:-:S13]  /*ba70*/  ISETP.NE.AND P0, PT, R19, 0x3, PT ;  /* 0x000000031300780c */ /* 0x000fda0003f05270 */
[----:B------:R-:W-:Y:S05]  /*ba80*/  @!P0 BRA `(.L_x_309) ;  /* 0x0000000000048947 */ /* 0x000fea0003800000 */
[----:B------:R-:W-:Y:S01]  /*ba90*/  BPT.TRAP 0x1 ;  /* 0x000000040000795c */ /* 0x000fe20000300000 */
.L_x_309:
[----:B------:R-:W0:Y:S01]  /*baa0*/  S2R R5, SR_CgaCtaId ;  /* 0x0000000000057919 */ /* 0x000e220000008800 */
[----:B------:R-:W-:Y:S02]  /*bab0*/  MOV R2, 0x400 ;  /* 0x0000040000027802 */ /* 0x000fe40000000f00 */
[----:B------:R-:W-:Y:S02]  /*bac0*/  SHF.L.U32 R4, R0, 0x1f, RZ ;  /* 0x0000001f00047819 */ /* 0x000fe400000006ff */
[----:B0-----:R-:W-:-:S05]  /*bad0*/  LEA R2, R5, R2, 0x18 ;  /* 0x0000000205027211 */ /* 0x001fca00078ec0ff */
[----:B------:R-:W-:-:S04]  /*bae0*/  VIADD R2, R2, 0x10 ;  /* 0x0000001002027836 */ /* 0x000fc80000000000 */
[C---:B------:R-:W-:Y:S02]  /*baf0*/  IMAD R7, R3.reuse, 0x8, R2 ;  /* 0x0000000803077824 */ /* 0x040fe400078e0202 */
[----:B------:R-:W-:Y:S02]  /*bb00*/  VIADD R3, R3, 0x1 ;  /* 0x0000000103037836 */ /* 0x000fe40000000000 */
[----:B------:R-:W0:Y:S03]  /*bb10*/  SYNCS.PHASECHK.TRANS64.TRYWAIT P0, [R7+URZ], R4 ;  /* 0x00000004070075a7 */ /* 0x000e26000800017f */
[----:B------:R-:W-:-:S04]  /*bb20*/  ISETP.NE.AND P1, PT, R3, 0x2, PT ;  /* 0x000000020300780c */ /* 0x000fc80003f25270 */
[----:B------:R-:W-:Y:S02]  /*bb30*/  SEL R5, RZ, 0x1, P1 ;  /* 0x00000001ff057807 */ /* 0x000fe40000800000 */
[----:B------:R-:W-:Y:S02]  /*bb40*/  SEL R3, R3, RZ, P1 ;  /* 0x000000ff03037207 */ /* 0x000fe40000800000 */
[----:B------:R-:W-:Y:S01]  /*bb50*/  LOP3.LUT R0, R0, R5, RZ, 0x3c, !PT ;  /* 0x0000000500007212 */ /* 0x000fe200078e3cff */
[----:B0-----:R-:W-:Y:S06]  /*bb60*/  @!P0 BRA `(.L_x_310) ;  /* 0x00000000009c8947 */ /* 0x001fec0003800000 */
.L_x_319:
[----:B------:R-:W-:Y:S01]  /*bb70*/  IMAD R3, R3, 0x8, R2 ;  /* 0x0000000803037824 */ /* 0x000fe200078e0202 */
[----:B------:R-:W-:-:S07]  /*bb80*/  SHF.L.U32 R0, R0, 0x1f, RZ ;  /* 0x0000001f00007819 */ /* 0x000fce00000006ff */
.L_x_311:
[----:B-1----:R1:W2:Y:S02]  /*bb90*/  SYNCS.PHASECHK.TRANS64.TRYWAIT P0, [R3+URZ], R0 ;  /* 0x00000000030075a7 */ /* 0x0022a4000800017f */
[----:B--2---:R-:W-:Y:S05]  /*bba0*/  @!P0 NANOSLEEP.SYNCS 0x989680 ;  /* 0x009896800000895d */ /* 0x004fea0003900000 */
[----:B------:R-:W2:Y:S02]  /*bbb0*/  @!P0 SYNCS.PHASECHK.TRANS64 P0, [R3+URZ], R0 ;  /* 0x00000000030085a7 */ /* 0x000ea4000800007f */
[----:B--2---:R-:W-:Y:S05]  /*bbc0*/  @!P0 BRA `(.L_x_311) ;  /* 0xfffffffc00f08947 */ /* 0x004fea000383ffff */
.L_x_308:
[----:B------:R-:W-:Y:S05]  /*bbd0*/  BSYNC B0 ;  /* 0x0000000000007941 */ /* 0x000fea0003800000 */
.L_x_307:
[----:B------:R-:W-:Y:S05]  /*bbe0*/  EXIT ;  /* 0x000000000000794d */ /* 0x000fea0003800000 */
.L_x_21:
[----:B---3--:R3:W4:Y:S02]  /*bbf0*/  SYNCS.PHASECHK.TRANS64.TRYWAIT P1, [R3+URZ], R0 ;  /* 0x00000000030075a7 */ /* 0x008724000802017f */
[----:B----4-:R-:W-:Y:S05]  /*bc00*/  @!P1 NANOSLEEP.SYNCS 0x989680 ;  /* 0x009896800000995d */ /* 0x010fea0003900000 */
[----:B------:R-:W4:Y:S02]  /*bc10*/  @!P1 SYNCS.PHASECHK.TRANS64 P1, [R3+URZ], R0 ;  /* 0x00000000030095a7 */ /* 0x000f24000802007f */
[----:B----4-:R-:W-:Y:S05]  /*bc20*/  @!P1 BRA `(.L_x_21) ;  /* 0xfffffffc00f09947 */ /* 0x010fea000383ffff */
[----:B------:R-:W-:Y:S05]  /*bc30*/  BRA `(.L_x_20) ;  /* 0xffffff5800287947 */ /* 0x000fea000383ffff */
.L_x_26:
[----:B-1----:R1:W2:Y:S02]  /*bc40*/  SYNCS.PHASECHK.TRANS64.TRYWAIT P1, [R5+URZ], R4 ;  /* 0x00000004050075a7 */ /* 0x0022a4000802017f */
[----:B--2---:R-:W-:Y:S05]  /*bc50*/  @!P1 NANOSLEEP.SYNCS 0x989680 ;  /* 0x009896800000995d */ /* 0x004fea0003900000 */
[----:B------:R-:W2:Y:S02]  /*bc60*/  @!P1 SYNCS.PHASECHK.TRANS64 P1, [R5+URZ], R4 ;  /* 0x00000004050095a7 */ /* 0x000ea4000802007f */
[----:B--2---:R-:W-:Y:S05]  /*bc70*/  @!P1 BRA `(.L_x_26) ;  /* 0xfffffffc00f09947 */ /* 0x004fea000383ffff */
[----:B------:R-:W-:Y:S05]  /*bc80*/  BRA `(.L_x_25) ;  /* 0xffffff5c00a47947 */ /* 0x000fea000383ffff */
.L_x_295:
[----:B------:R-:W-:Y:S01]  /*bc90*/  BSSY B1, `(.L_x_312) ;  /* 0x0000006000017945 */ /* 0x000fe20003800000 */
[----:B------:R-:W-:-:S07]  /*bca0*/  IMAD.MOV.U32 R15, RZ, RZ, -0x1 ;  /* 0xffffffffff0f7424 */ /* 0x000fce00078e00ff */
[----:B------:R-:W-:Y:S05]  /*bcb0*/  WARPSYNC.COLLECTIVE R15, `(.L_x_313) ;  /* 0x000000000f0c7348 */ /* 0x000fea0003c00000 */
[----:B------:R-:W-:Y:S02]  /*bcc0*/  ELECT P6, UR62, PT ;  /* 0x00000000003e782f */ /* 0x000fe400038c0000 */
[----:B------:R-:W-:Y:S01]  /*bcd0*/  MOV R14, UR62 ;  /* 0x0000003e000e7c02 */ /* 0x000fe20008000f00 */
[----:B------:R-:W-:Y:S10]  /*bce0*/  ENDCOLLECTIVE ;  /* 0x000000000000791b */ /* 0x000ff40003800000 */
.L_x_313:
[----:B------:R-:W-:Y:S05]  /*bcf0*/  BSYNC B1 ;  /* 0x0000000000017941 */ /* 0x000fea0003800000 */
.L_x_312:
[----:B------:R-:W-:Y:S05]  /*bd00*/  BRA `(.L_x_314) ;  /* 0xfffffff000507947 */ /* 0x000fea000383ffff */
.L_x_298:
[----:B-1----:R1:W2:Y:S02]  /*bd10*/  SYNCS.PHASECHK.TRANS64.TRYWAIT P0, [R23+URZ+0x10], R14 ;  /* 0x0000100e170075a7 */ /* 0x0022a4000800017f */
[----:B--2---:R-:W-:Y:S05]  /*bd20*/  @!P0 NANOSLEEP.SYNCS 0x989680 ;  /* 0x009896800000895d */ /* 0x004fea0003900000 */
[----:B------:R-:W2:Y:S02]  /*bd30*/  @!P0 SYNCS.PHASECHK.TRANS64 P0, [R23+URZ+0x10], R14 ;  /* 0x0000100e170085a7 */ /* 0x000ea4000800007f */
[----:B--2---:R-:W-:Y:S05]  /*bd40*/  @!P0 BRA `(.L_x_298) ;  /* 0xfffffffc00f08947 */ /* 0x004fea000383ffff */
[----:B------:R-:W-:Y:S05]  /*bd50*/  BRA `(.L_x_315) ;  /* 0xfffffff000887947 */ /* 0x000fea000383ffff */
.L_x_306:
[----:B------:R-:W-:Y:S01]  /*bd60*/  BSSY B0, `(.L_x_316) ;  /* 0x0000006000007945 */ /* 0x000fe20003800000 */
[----:B------:R-:W-:-:S07]  /*bd70*/  IMAD.MOV.U32 R15, RZ, RZ, -0x1 ;  /* 0xffffffffff0f7424 */ /* 0x000fce00078e00ff */
[----:B------:R-:W-:Y:S05]  /*bd80*/  WARPSYNC.COLLECTIVE R15, `(.L_x_317) ;  /* 0x000000000f0c7348 */ /* 0x000fea0003c00000 */
[----:B------:R-:W-:Y:S02]  /*bd90*/  ELECT P6, UR62, PT ;  /* 0x00000000003e782f */ /* 0x000fe400038c0000 */
[----:B------:R-:W-:Y:S01]  /*bda0*/  MOV R14, UR62 ;  /* 0x0000003e000e7c02 */ /* 0x000fe20008000f00 */
[----:B------:R-:W-:Y:S10]  /*bdb0*/  ENDCOLLECTIVE ;  /* 0x000000000000791b */ /* 0x000ff40003800000 */
.L_x_317:
[----:B------:R-:W-:Y:S05]  /*bdc0*/  BSYNC B0 ;  /* 0x0000000000007941 */ /* 0x000fea0003800000 */
.L_x_316:
[----:B------:R-:W-:Y:S05]  /*bdd0*/  BRA `(.L_x_318) ;  /* 0xfffffffc00187947 */ /* 0x000fea000383ffff */
.L_x_310:
[----:B0-----:R0:W1:Y:S02]  /*bde0*/  SYNCS.PHASECHK.TRANS64.TRYWAIT P0, [R7+URZ], R4 ;  /* 0x00000004070075a7 */ /* 0x001064000800017f */
[----:B-1----:R-:W-:Y:S05]  /*bdf0*/  @!P0 NANOSLEEP.SYNCS 0x989680 ;  /* 0x009896800000895d */ /* 0x002fea0003900000 */
[----:B------:R-:W1:Y:S02]  /*be00*/  @!P0 SYNCS.PHASECHK.TRANS64 P0, [R7+URZ], R4 ;  /* 0x00000004070085a7 */ /* 0x000e64000800007f */
[----:B-1----:R-:W-:Y:S05]  /*be10*/  @!P0 BRA `(.L_x_310) ;  /* 0xfffffffc00f08947 */ /* 0x002fea000383ffff */
[----:B------:R-:W-:Y:S05]  /*be20*/  BRA `(.L_x_319) ;  /* 0xfffffffc00507947 */ /* 0x000fea000383ffff */
.L_x_320:
[----:B------:R-:W-:-:S00]  /*be30*/  BRA `(.L_x_320) ;  /* 0xfffffffc00fc7947 */ /* 0x000fc0000383ffff */
[----:B------:R-:W-:-:S00]  /*be40*/  NOP ;  /* 0x0000000000007918 */ /* 0x000fc00000000000 */
        /* <DEDUP_REMOVED lines=11> */
.L_x_321:


//--------------------- .nv.global.init           --------------------------
	.section	.nv.global.init,"aw",@progbits
.nv.global.init:
	.type		$str$22,@object
	.size		$str$22,($str$23 - $str$22)
$str$22:
        /*0000*/ 	.byte	0x6b, 0x5f, 0x74, 0x69, 0x6c, 0x65, 0x5f, 0x63, 0x6f, 0x75, 0x6e, 0x74, 0x20, 0x3e, 0x3d, 0x20
        /*0010*/ 	.byte	0x31, 0x00
	.type		$str$23,@object
	.size		$str$23,(__unnamed_1 - $str$23)
$str$23:
        /*0012*/ 	.byte	0x2f, 0x74, 0x6d, 0x70, 0x2f, 0x63, 0x75, 0x74, 0x6c, 0x61, 0x73, 0x73, 0x5f, 0x73, 0x77, 0x65
        /*0022*/ 	.byte	0x65, 0x70, 0x5f, 0x73, 0x72, 0x63, 0x2f, 0x69, 0x6e, 0x63, 0x6c, 0x75, 0x64, 0x65, 0x2f, 0x63
        /*0032*/ 	.byte	0x75, 0x74, 0x6c, 0x61, 0x73, 0x73, 0x2f, 0x67, 0x65, 0x6d, 0x6d, 0x2f, 0x63, 0x6f, 0x6c, 0x6c
        /*0042*/ 	.byte	0x65, 0x63, 0x74, 0x69, 0x76, 0x65, 0x2f, 0x73, 0x6d, 0x39, 0x30, 0x5f, 0x6d, 0x6d, 0x61, 0x5f
        /*0052*/ 	.byte	0x74, 0x6d, 0x61, 0x5f, 0x67, 0x6d, 0x6d, 0x61, 0x5f, 0x73, 0x73, 0x5f, 0x77, 0x61, 0x72, 0x70
        /*0062*/ 	.byte	0x73, 0x70, 0x65, 0x63, 0x69, 0x61, 0x6c, 0x69, 0x7a, 0x65, 0x64, 0x2e, 0x68, 0x70, 0x70, 0x00
	.type		__unnamed_1,@object
	.size		__unnamed_1,(.L_0 - __unnamed_1)
__unnamed_1:
        /*0072*/ 	.byte	0x76, 0x6f, 0x69, 0x64, 0x20, 0x63, 0x75, 0x74, 0x6c, 0x61, 0x73, 0x73, 0x3a, 0x3a, 0x67, 0x65
        /* <DEDUP_REMOVED lines=181> */
        /*0bd2*/ 	.byte	0x00
.L_0:


//--------------------- .nv.shared._ZN7cutlass13device_kernelINS_4gemm6kernel13GemmUniversalIN4cute5tupleIJiiiiEEENS1_10collective13CollectiveMmaINS1_34MainloopSm90TmaGmmaWarpSpecializedILi2ENS5_IJNS4_1CILi2EEENSA_ILi1EEESC_EEENS1_35KernelTmaWarpSpecializedCooperativeEEENS5_IJNSA_ILi128EEENSA_ILi256EEESG_EEENS_10bfloat16_tENS5_IJlSC_lEEESJ_SK_NS4_8TiledMMAINS4_8MMA_AtomIJNS4_4SM904GMMA28MMA_64x256x16_F32BF16BF16_SSILNSO_5MajorE0ELSQ_0ELNSO_7ScaleInE1ELSR_1EEEEEENS4_6LayoutISD_NS5_IJSC_NSA_ILi0EEESV_EEEEENS5_IJNS4_10UnderscoreESY_SY_EEEEENS4_13SM90_TMA_LOADENS4_14ComposedLayoutINS4_7SwizzleILi3ELi4ELi3EEENS4_18smem_ptr_flag_bitsILi16EEENSU_INS5_IJNSA_ILi8EEENSA_ILi64EEEEEENS5_IJS18_SC_EEEEEEEvNS4_8identityENS4_23SM90_TMA_LOAD_MULTICASTES1C_vS1D_EENS_8epilogue10collective6detail29Sm90TmaWarpSpecializedAdapterINS1H_15DefaultEpilogueISJ_SK_SK_NS1G_6thread17LinearCombinationISJ_Li1EffLNS1L_9ScaleType4KindE0ELNS_15FloatRoundStyleE2ESJ_EENS1_15EpilogueDefaultEEEEEvvEEEEvNT_6ParamsE --------------------------
	.section	.nv.shared._ZN7cutlass13device_kernelINS_4gemm6kernel13GemmUniversalIN4cute5tupleIJiiiiEEENS1_10collective13CollectiveMmaINS1_34MainloopSm90TmaGmmaWarpSpecializedILi2ENS5_IJNS4_1CILi2EEENSA_ILi1EEESC_EEENS1_35KernelTmaWarpSpecializedCooperativeEEENS5_IJNSA_ILi128EEENSA_ILi256EEESG_EEENS_10bfloat16_tENS5_IJlSC_lEEESJ_SK_NS4_8TiledMMAINS4_8MMA_AtomIJNS4_4SM904GMMA28MMA_64x256x16_F32BF16BF16_SSILNSO_5MajorE0ELSQ_0ELNSO_7ScaleInE1ELSR_1EEEEEENS4_6LayoutISD_NS5_IJSC_NSA_ILi0EEESV_EEEEENS5_IJNS4_10UnderscoreESY_SY_EEEEENS4_13SM90_TMA_LOADENS4_14ComposedLayoutINS4_7SwizzleILi3ELi4ELi3EEENS4_18smem_ptr_flag_bitsILi16EEENSU_INS5_IJNSA_ILi8EEENSA_ILi64EEEEEENS5_IJS18_SC_EEEEEEEvNS4_8identityENS4_23SM90_TMA_LOAD_MULTICASTES1C_vS1D_EENS_8epilogue10collective6detail29Sm90TmaWarpSpecializedAdapterINS1H_15DefaultEpilogueISJ_SK_SK_NS1G_6thread17LinearCombinationISJ_Li1EffLNS1L_9ScaleType4KindE0ELNS_15FloatRoundStyleE2ESJ_EENS1_15EpilogueDefaultEEEEEvvEEEEvNT_6ParamsE,"aw",@nobits
	.sectionflags	@""
	.align	16
	.zero		1024


//--------------------- .nv.shared.reserved.0     --------------------------
	.section	.nv.shared.reserved.0,"aw",@nobits
	.weak		__nv_reservedSMEM_offset_0_alias
	.size		__nv_reservedSMEM_offset_0_alias, 0, 0
	.other		__nv_reservedSMEM_offset_0_alias,@"STO_CUDA_RESERVED_SHARED STV_DEFAULT"
__nv_reservedSMEM_offset_0_alias:
	.zero		0


//--------------------- .nv.global                --------------------------
	.section	.nv.global,"aw",@nobits
.nv.global:
	.type		_ZN40_INTERNAL_343f816b_4_k_cu_bdb5cd52_156634cute1_E,@object
	.size		_ZN40_INTERNAL_343f816b_4_k_cu_bdb5cd52_156634cute1_E,(_ZN40_INTERNAL_343f816b_4_k_cu_bdb5cd52_156634cuda3std3__45__cpo6cbeginE - _ZN40_INTERNAL_343f816b_4_k_cu_bdb5cd52_156634cute1_E)
_ZN40_INTERNAL_343f816b_4_k_cu_bdb5cd52_156634cute1_E:
	.zero		1
	.type		_ZN40_INTERNAL_343f816b_4_k_cu_bdb5cd52_156634cuda3std3__45__cpo6cbeginE,@object
	.size		_ZN40_INTERNAL_343f816b_4_k_cu_bdb5cd52_156634cuda3std3__45__cpo6cbeginE,(_ZN40_INTERNAL_343f816b_4_k_cu_bdb5cd52_156634cuda3std3__48in_placeE - _ZN40_INTERNAL_343f816b_4_k_cu_bdb5cd52_156634cuda3std3__45__cpo6cbeginE)
_ZN40_INTERNAL_343f816b_4_k_cu_bdb5cd52_156634cuda3std3__45__cpo6cbeginE:
	.zero		1
	.type		_ZN40_INTERNAL_343f816b_4_k_cu_bdb5cd52_156634cuda3std3__48in_placeE,@object
	.size		_ZN40_INTERNAL_343f816b_4_k_cu_bdb5cd52_156634cuda3std3__48in_placeE,(_ZN40_INTERNAL_343f816b_4_k_cu_bdb5cd52_156634cuda3std6ranges3__45__cpo9iter_moveE - _ZN40_INTERNAL_343f816b_4_k_cu_bdb5cd52_156634cuda3std3__48in_placeE)
_ZN40_INTERNAL_343f816b_4_k_cu_bdb5cd52_156634cuda3std3__48in_placeE:
	.zero		1
	.type		_ZN40_INTERNAL_343f816b_4_k_cu_bdb5cd52_156634cuda3std6ranges3__45__cpo9iter_moveE,@object
	.size		_ZN40_INTERNAL_343f816b_4_k_cu_bdb5cd52_156634cuda3std6ranges3__45__cpo9iter_moveE,(_ZN40_INTERNAL_343f816b_4_k_cu_bdb5cd52_156634cuda3std3__45__cpo5beginE - _ZN40_INTERNAL_343f816b_4_k_cu_bdb5cd52_156634cuda3std6ranges3__45__cpo9iter_moveE)
_ZN40_INTERNAL_343f816b_4_k_cu_bdb5cd52_156634cuda3std6ranges3__45__cpo9iter_moveE:
	.zero		1
	.type		_ZN40_INTERNAL_343f816b_4_k_cu_bdb5cd52_156634cuda3std3__45__cpo5beginE,@object
	.size		_ZN40_INTERNAL_343f816b_4_k_cu_bdb5cd52_156634cuda3std3__45__cpo5beginE,(_ZN40_INTERNAL_343f816b_4_k_cu_bdb5cd52_156634cuda3std3__442_GLOBAL__N__343f816b_4_k_cu_bdb5cd52_156636ignoreE - _ZN40_INTERNAL_343f816b_4_k_cu_bdb5cd52_156634cuda3std3__45__cpo5beginE)
_ZN40_INTERNAL_343f816b_4_k_cu_bdb5cd52_156634cuda3std3__45__cpo5beginE:
	.zero		1
	.type		_ZN40_INTERNAL_343f816b_4_k_cu_bdb5cd52_156634cuda3std3__442_GLOBAL__N__343f816b_4_k_cu_bdb5cd52_156636ignoreE,@object
	.size		_ZN40_INTERNAL_343f816b_4_k_cu_bdb5cd52_156634cuda3std3__442_GLOBAL__N__343f816b_4_k_cu_bdb5cd52_156636ignoreE,(_ZN40_INTERNAL_343f816b_4_k_cu_bdb5cd52_156634cute7productE - _ZN40_INTERNAL_343f816b_4_k_cu_bdb5cd52_156634cuda3std3__442_GLOBAL__N__343f816b_4_k_cu_bdb5cd52_156636ignoreE)
_ZN40_INTERNAL_343f816b_4_k_cu_bdb5cd52_156634cuda3std3__442_GLOBAL__N__343f816b_4_k_cu_bdb5cd52_156636ignoreE:
	.zero		1
	.type		_ZN40_INTERNAL_343f816b_4_k_cu_bdb5cd52_156634cute7productE,@object
	.size		_ZN40_INTERNAL_343f816b_4_k_cu_bdb5cd52_156634cute7productE,(_ZN40_INTERNAL_343f816b_4_k_cu_bdb5cd52_156634cuda3std3__45__cpo3endE - _ZN40_INTERNAL_343f816b_4_k_cu_bdb5cd52_156634cute7productE)
_ZN40_INTERNAL_343f816b_4_k_cu_bdb5cd52_156634cute7productE:
	.zero		1
	.type		_ZN40_INTERNAL_343f816b_4_k_cu_bdb5cd52_156634cuda3std3__45__cpo3endE,@object
	.size		_ZN40_INTERNAL_343f816b_4_k_cu_bdb5cd52_156634cuda3std3__45__cpo3endE,(_ZN40_INTERNAL_343f816b_4_k_cu_bdb5cd52_156634cuda3std3__419piecewise_constructE - _ZN40_INTERNAL_343f816b_4_k_cu_bdb5cd52_156634cuda3std3__45__cpo3endE)
_ZN40_INTERNAL_343f816b_4_k_cu_bdb5cd52_156634cuda3std3__45__cpo3endE:
	.zero		1
	.type		_ZN40_INTERNAL_343f816b_4_k_cu_bdb5cd52_156634cuda3std3__419piecewise_constructE,@object
	.size		_ZN40_INTERNAL_343f816b_4_k_cu_bdb5cd52_156634cuda3std3__419piecewise_constructE,(_ZN40_INTERNAL_343f816b_4_k_cu_bdb5cd52_156634cuda3std3__45__cpo4cendE - _ZN40_INTERNAL_343f816b_4_k_cu_bdb5cd52_156634cuda3std3__419piecewise_constructE)
_ZN40_INTERNAL_343f816b_4_k_cu_bdb5cd52_156634cuda3std3__419piecewise_constructE:
	.zero		1
	.type		_ZN40_INTERNAL_343f816b_4_k_cu_bdb5cd52_156634cuda3std3__45__cpo4cendE,@object
	.size		_ZN40_INTERNAL_343f816b_4_k_cu_bdb5cd52_156634cuda3std3__45__cpo4cendE,(_ZN40_INTERNAL_343f816b_4_k_cu_bdb5cd52_156634cuda3std6ranges3__45__cpo4swapE - _ZN40_INTERNAL_343f816b_4_k_cu_bdb5cd52_156634cuda3std3__45__cpo4cendE)
_ZN40_INTERNAL_343f816b_4_k_cu_bdb5cd52_156634cuda3std3__45__cpo4cendE:
	.zero		1
	.type		_ZN40_INTERNAL_343f816b_4_k_cu_bdb5cd52_156634cuda3std6ranges3__45__cpo4swapE,@object
	.size		_ZN40_INTERNAL_343f816b_4_k_cu_bdb5cd52_156634cuda3std6ranges3__45__cpo4swapE,(.L_8 - _ZN40_INTERNAL_343f816b_4_k_cu_bdb5cd52_156634cuda3std6ranges3__45__cpo4swapE)
_ZN40_INTERNAL_343f816b_4_k_cu_bdb5cd52_156634cuda3std6ranges3__45__cpo4swapE:
	.zero		1
.L_8:


//--------------------- .nv.constant0._ZN7cutlass13device_kernelINS_4gemm6kernel13GemmUniversalIN4cute5tupleIJiiiiEEENS1_10collective13CollectiveMmaINS1_34MainloopSm90TmaGmmaWarpSpecializedILi2ENS5_IJNS4_1CILi2EEENSA_ILi1EEESC_EEENS1_35KernelTmaWarpSpecializedCooperativeEEENS5_IJNSA_ILi128EEENSA_ILi256EEESG_EEENS_10bfloat16_tENS5_IJlSC_lEEESJ_SK_NS4_8TiledMMAINS4_8MMA_AtomIJNS4_4SM904GMMA28MMA_64x256x16_F32BF16BF16_SSILNSO_5MajorE0ELSQ_0ELNSO_7ScaleInE1ELSR_1EEEEEENS4_6LayoutISD_NS5_IJSC_NSA_ILi0EEESV_EEEEENS5_IJNS4_10UnderscoreESY_SY_EEEEENS4_13SM90_TMA_LOADENS4_14ComposedLayoutINS4_7SwizzleILi3ELi4ELi3EEENS4_18smem_ptr_flag_bitsILi16EEENSU_INS5_IJNSA_ILi8EEENSA_ILi64EEEEEENS5_IJS18_SC_EEEEEEEvNS4_8identityENS4_23SM90_TMA_LOAD_MULTICASTES1C_vS1D_EENS_8epilogue10collective6detail29Sm90TmaWarpSpecializedAdapterINS1H_15DefaultEpilogueISJ_SK_SK_NS1G_6thread17LinearCombinationISJ_Li1EffLNS1L_9ScaleType4KindE0ELNS_15FloatRoundStyleE2ESJ_EENS1_15EpilogueDefaultEEEEEvvEEEEvNT_6ParamsE --------------------------
	.section	.nv.constant0._ZN7cutlass13device_kernelINS_4gemm6kernel13GemmUniversalIN4cute5tupleIJiiiiEEENS1_10collective13CollectiveMmaINS1_34MainloopSm90TmaGmmaWarpSpecializedILi2ENS5_IJNS4_1CILi2EEENSA_ILi1EEESC_EEENS1_35KernelTmaWarpSpecializedCooperativeEEENS5_IJNSA_ILi128EEENSA_ILi256EEESG_EEENS_10bfloat16_tENS5_IJlSC_lEEESJ_SK_NS4_8TiledMMAINS4_8MMA_AtomIJNS4_4SM904GMMA28MMA_64x256x16_F32BF16BF16_SSILNSO_5MajorE0ELSQ_0ELNSO_7ScaleInE1ELSR_1EEEEEENS4_6LayoutISD_NS5_IJSC_NSA_ILi0EEESV_EEEEENS5_IJNS4_10UnderscoreESY_SY_EEEEENS4_13SM90_TMA_LOADENS4_14ComposedLayoutINS4_7SwizzleILi3ELi4ELi3EEENS4_18smem_ptr_flag_bitsILi16EEENSU_INS5_IJNSA_ILi8EEENSA_ILi64EEEEEENS5_IJS18_SC_EEEEEEEvNS4_8identityENS4_23SM90_TMA_LOAD_MULTICASTES1C_vS1D_EENS_8epilogue10collective6detail29Sm90TmaWarpSpecializedAdapterINS1H_15DefaultEpilogueISJ_SK_SK_NS1G_6thread17LinearCombinationISJ_Li1EffLNS1L_9ScaleType4KindE0ELNS_15FloatRoundStyleE2ESJ_EENS1_15EpilogueDefaultEEEEEvvEEEEvNT_6ParamsE,"a",@progbits
	.sectionflags	@""
	.align	4
.nv.constant0._ZN7cutlass13device_kernelINS_4gemm6kernel13GemmUniversalIN4cute5tupleIJiiiiEEENS1_10collective13CollectiveMmaINS1_34MainloopSm90TmaGmmaWarpSpecializedILi2ENS5_IJNS4_1CILi2EEENSA_ILi1EEESC_EEENS1_35KernelTmaWarpSpecializedCooperativeEEENS5_IJNSA_ILi128EEENSA_ILi256EEESG_EEENS_10bfloat16_tENS5_IJlSC_lEEESJ_SK_NS4_8TiledMMAINS4_8MMA_AtomIJNS4_4SM904GMMA28MMA_64x256x16_F32BF16BF16_SSILNSO_5MajorE0ELSQ_0ELNSO_7ScaleInE1ELSR_1EEEEEENS4_6LayoutISD_NS5_IJSC_NSA_ILi0EEESV_EEEEENS5_IJNS4_10UnderscoreESY_SY_EEEEENS4_13SM90_TMA_LOADENS4_14ComposedLayoutINS4_7SwizzleILi3ELi4ELi3EEENS4_18smem_ptr_flag_bitsILi16EEENSU_INS5_IJNSA_ILi8EEENSA_ILi64EEEEEENS5_IJS18_SC_EEEEEEEvNS4_8identityENS4_23SM90_TMA_LOAD_MULTICASTES1C_vS1D_EENS_8epilogue10collective6detail29Sm90TmaWarpSpecializedAdapterINS1H_15DefaultEpilogueISJ_SK_SK_NS1G_6thread17LinearCombinationISJ_Li1EffLNS1L_9ScaleType4KindE0ELNS_15FloatRoundStyleE2ESJ_EENS1_15EpilogueDefaultEEEEEvvEEEEvNT_6ParamsE:
	.zero		1664


//--------------------- SYMBOLS --------------------------

	.type		.nv.reservedSmem.offset0,@object
	.size		.nv.reservedSmem.offset0,0x4
	.type		__assertfail,@function
